// auto-generated by cutlass_sweep.gemm — config: {"arch": "sm_90", "cluster_m": 1, "cluster_n": 1, "dtype": "bf16", "dtype_b": "bf16", "layout": "nt", "stages": 4, "tile_k": 128, "tile_m": 64, "tile_n": 64}
#include "cutlass/cutlass.h"
#include "cutlass/gemm/collective/collective_builder.hpp"
#include "cutlass/gemm/device/gemm_universal_adapter.h"
#include "cutlass/gemm/kernel/gemm_universal.hpp"
#include "cutlass/epilogue/collective/collective_builder.hpp"

using ElemA = cutlass::bfloat16_t;
using ElemB = cutlass::bfloat16_t;
using ElemCD = cutlass::bfloat16_t;
using Acc  = float;
using TileShape    = cute::Shape<cute::_64, cute::_64, cute::_128>;
using ClusterShape = cute::Shape<cute::_1, cute::_1, cute::_1>;

using CollectiveEpilogue = typename cutlass::epilogue::collective::CollectiveBuilder<
    cutlass::arch::Sm90, cutlass::arch::OpClassTensorOp,
    TileShape, ClusterShape,
    cutlass::epilogue::collective::EpilogueTileAuto,
    Acc, Acc,
    ElemCD, cutlass::layout::RowMajor, 128 / cutlass::sizeof_bits<ElemCD>::value,
    ElemCD, cutlass::layout::RowMajor, 128 / cutlass::sizeof_bits<ElemCD>::value,
    cutlass::epilogue::collective::EpilogueScheduleAuto
  >::CollectiveOp;

using CollectiveMainloop = typename cutlass::gemm::collective::CollectiveBuilder<
    cutlass::arch::Sm90, cutlass::arch::OpClassTensorOp,
    ElemA, cutlass::layout::RowMajor, 128 / cutlass::sizeof_bits<ElemA>::value,
    ElemB, cutlass::layout::ColumnMajor, 128 / cutlass::sizeof_bits<ElemB>::value,
    Acc,
    TileShape, ClusterShape,
    cutlass::gemm::collective::StageCount<4>,
    cutlass::gemm::collective::KernelScheduleAuto
  >::CollectiveOp;

using GemmKernel = cutlass::gemm::kernel::GemmUniversal<
    cute::Shape<int,int,int,int>,
    CollectiveMainloop,
    CollectiveEpilogue
>;
using Gemm = cutlass::gemm::device::GemmUniversalAdapter<GemmKernel>;

// Force the device kernel symbol into the cubin without needing a host main.
auto* _anchor = &cutlass::device_kernel<GemmKernel>;


// ===== COMPILED SASS (sm_90a) =====

	.target	sm_90a

	.elftype	@"ET_EXEC"


//--------------------- .note.nv.tkinfo           --------------------------
	.section	.note.nv.tkinfo,"",@"SHT_NOTE"
	.sectionflags	@"SHF_NOTE_NV_TKINFO"
	.tkinfo
        /*0018*/ 	.word	0x00000002
        /*0030*/ 	.string	""
        /*0030*/ 	.string	"ptxas"
        /*0030*/ 	.string	"Cuda compilation tools, release 13.0, V13.0.88"
        /*0030*/ 	.string	"Build cuda_13.0.r13.0/compiler.36424714_0"
        /*0030*/ 	.string	"-arch sm_90a -m 64 "



//--------------------- .note.nv.cuinfo           --------------------------
	.section	.note.nv.cuinfo,"",@"SHT_NOTE"
	.sectionflags	@"SHF_NOTE_NV_CUINFO"
        /*0018*/ 	.short	0x0002
        /*001a*/ 	.short	0x005a
        /*001c*/ 	.short	0x0082
	.zero		2


//--------------------- .nv.info                  --------------------------
	.section	.nv.info,"",@"SHT_CUDA_INFO"
	.align	4


	//----- nvinfo : EIATTR_REGCOUNT
	.align		4
        /*0000*/ 	.byte	0x04, 0x2f
        /*0002*/ 	.short	(.L_15 - .L_14)
	.align		4
.L_14:
        /*0004*/ 	.word	index@(_ZN7cutlass13device_kernelINS_4gemm6kernel13GemmUniversalIN4cute5tupleIJiiiiEEENS1_10collective13CollectiveMmaINS1_34MainloopSm90TmaGmmaWarpSpecializedILi4ENS5_IJNS4_1CILi1EEESB_SB_EEENS1_32KernelTmaWarpSpecializedPingpongEEENS5_IJNSA_ILi64EEESF_NSA_ILi128EEEEEENS_10bfloat16_tENS5_IJlSB_lEEESI_SJ_NS4_8TiledMMAINS4_8MMA_AtomIJNS4_4SM904GMMA27MMA_64x64x16_F32BF16BF16_SSILNSN_5MajorE0ELSP_0ELNSN_7ScaleInE1ELSQ_1EEEEEENS4_6LayoutISC_NS5_IJNSA_ILi0EEESU_SU_EEEEENS5_IJNS4_10UnderscoreESX_SX_EEEEENS4_13SM90_TMA_LOADENS4_14ComposedLayoutINS4_7SwizzleILi3ELi4ELi3EEENS4_18smem_ptr_flag_bitsILi16EEENST_INS5_IJNSA_ILi8EEESF_EEENS5_IJSF_SB_EEEEEEEvNS4_8identityES10_S1A_vS1B_EENS_8epilogue10collective6detail29Sm90TmaWarpSpecializedAdapterINS1E_15DefaultEpilogueISI_SJ_SJ_NS1D_6thread17LinearCombinationISI_Li1EffLNS1I_9ScaleType4KindE0ELNS_15FloatRoundStyleE2ESI_EENS1_15EpilogueDefaultEEEEEvvEEEEvNT_6ParamsE)
        /*0008*/ 	.word	0x000000a8


	//----- nvinfo : EIATTR_FRAME_SIZE
	.align		4
.L_15:
        /*000c*/ 	.byte	0x04, 0x11
        /*000e*/ 	.short	(.L_17 - .L_16)
	.align		4
.L_16:
        /*0010*/ 	.word	index@(_ZN7cutlass13device_kernelINS_4gemm6kernel13GemmUniversalIN4cute5tupleIJiiiiEEENS1_10collective13CollectiveMmaINS1_34MainloopSm90TmaGmmaWarpSpecializedILi4ENS5_IJNS4_1CILi1EEESB_SB_EEENS1_32KernelTmaWarpSpecializedPingpongEEENS5_IJNSA_ILi64EEESF_NSA_ILi128EEEEEENS_10bfloat16_tENS5_IJlSB_lEEESI_SJ_NS4_8TiledMMAINS4_8MMA_AtomIJNS4_4SM904GMMA27MMA_64x64x16_F32BF16BF16_SSILNSN_5MajorE0ELSP_0ELNSN_7ScaleInE1ELSQ_1EEEEEENS4_6LayoutISC_NS5_IJNSA_ILi0EEESU_SU_EEEEENS5_IJNS4_10UnderscoreESX_SX_EEEEENS4_13SM90_TMA_LOADENS4_14ComposedLayoutINS4_7SwizzleILi3ELi4ELi3EEENS4_18smem_ptr_flag_bitsILi16EEENST_INS5_IJNSA_ILi8EEESF_EEENS5_IJSF_SB_EEEEEEEvNS4_8identityES10_S1A_vS1B_EENS_8epilogue10collective6detail29Sm90TmaWarpSpecializedAdapterINS1E_15DefaultEpilogueISI_SJ_SJ_NS1D_6thread17LinearCombinationISI_Li1EffLNS1I_9ScaleType4KindE0ELNS_15FloatRoundStyleE2ESI_EENS1_15EpilogueDefaultEEEEEvvEEEEvNT_6ParamsE)
        /*0014*/ 	.word	0x00000000


	//----- nvinfo : EIATTR_MIN_STACK_SIZE
	.align		4
.L_17:
        /*0018*/ 	.byte	0x04, 0x12
        /*001a*/ 	.short	(.L_19 - .L_18)
	.align		4
.L_18:
        /*001c*/ 	.word	index@(_ZN7cutlass13device_kernelINS_4gemm6kernel13GemmUniversalIN4cute5tupleIJiiiiEEENS1_10collective13CollectiveMmaINS1_34MainloopSm90TmaGmmaWarpSpecializedILi4ENS5_IJNS4_1CILi1EEESB_SB_EEENS1_32KernelTmaWarpSpecializedPingpongEEENS5_IJNSA_ILi64EEESF_NSA_ILi128EEEEEENS_10bfloat16_tENS5_IJlSB_lEEESI_SJ_NS4_8TiledMMAINS4_8MMA_AtomIJNS4_4SM904GMMA27MMA_64x64x16_F32BF16BF16_SSILNSN_5MajorE0ELSP_0ELNSN_7ScaleInE1ELSQ_1EEEEEENS4_6LayoutISC_NS5_IJNSA_ILi0EEESU_SU_EEEEENS5_IJNS4_10UnderscoreESX_SX_EEEEENS4_13SM90_TMA_LOADENS4_14ComposedLayoutINS4_7SwizzleILi3ELi4ELi3EEENS4_18smem_ptr_flag_bitsILi16EEENST_INS5_IJNSA_ILi8EEESF_EEENS5_IJSF_SB_EEEEEEEvNS4_8identityES10_S1A_vS1B_EENS_8epilogue10collective6detail29Sm90TmaWarpSpecializedAdapterINS1E_15DefaultEpilogueISI_SJ_SJ_NS1D_6thread17LinearCombinationISI_Li1EffLNS1I_9ScaleType4KindE0ELNS_15FloatRoundStyleE2ESI_EENS1_15EpilogueDefaultEEEEEvvEEEEvNT_6ParamsE)
        /*0020*/ 	.word	0x00000000
.L_19:


//--------------------- .nv.compat                --------------------------
	.section	.nv.compat,"",@"SHT_CUDA_COMPAT_INFO"
	.align	4
        /*0000*/ 	.byte	0x02, 0x09, 0x01, 0x00, 0x02, 0x02, 0x04, 0x00, 0x02, 0x05, 0x05, 0x00, 0x03, 0x07, 0x01, 0x01
        /*0010*/ 	.byte	0x02, 0x03, 0x01, 0x00, 0x02, 0x06, 0x01, 0x00, 0x04, 0x0b, 0x08, 0x00, 0x00, 0x00, 0x00, 0x00
        /*0020*/ 	.byte	0x00, 0x00, 0x00, 0x00


//--------------------- .nv.info._ZN7cutlass13device_kernelINS_4gemm6kernel13GemmUniversalIN4cute5tupleIJiiiiEEENS1_10collective13CollectiveMmaINS1_34MainloopSm90TmaGmmaWarpSpecializedILi4ENS5_IJNS4_1CILi1EEESB_SB_EEENS1_32KernelTmaWarpSpecializedPingpongEEENS5_IJNSA_ILi64EEESF_NSA_ILi128EEEEEENS_10bfloat16_tENS5_IJlSB_lEEESI_SJ_NS4_8TiledMMAINS4_8MMA_AtomIJNS4_4SM904GMMA27MMA_64x64x16_F32BF16BF16_SSILNSN_5MajorE0ELSP_0ELNSN_7ScaleInE1ELSQ_1EEEEEENS4_6LayoutISC_NS5_IJNSA_ILi0EEESU_SU_EEEEENS5_IJNS4_10UnderscoreESX_SX_EEEEENS4_13SM90_TMA_LOADENS4_14ComposedLayoutINS4_7SwizzleILi3ELi4ELi3EEENS4_18smem_ptr_flag_bitsILi16EEENST_INS5_IJNSA_ILi8EEESF_EEENS5_IJSF_SB_EEEEEEEvNS4_8identityES10_S1A_vS1B_EENS_8epilogue10collective6detail29Sm90TmaWarpSpecializedAdapterINS1E_15DefaultEpilogueISI_SJ_SJ_NS1D_6thread17LinearCombinationISI_Li1EffLNS1I_9ScaleType4KindE0ELNS_15FloatRoundStyleE2ESI_EENS1_15EpilogueDefaultEEEEEvvEEEEvNT_6ParamsE --------------------------
	.section	.nv.info._ZN7cutlass13device_kernelINS_4gemm6kernel13GemmUniversalIN4cute5tupleIJiiiiEEENS1_10collective13CollectiveMmaINS1_34MainloopSm90TmaGmmaWarpSpecializedILi4ENS5_IJNS4_1CILi1EEESB_SB_EEENS1_32KernelTmaWarpSpecializedPingpongEEENS5_IJNSA_ILi64EEESF_NSA_ILi128EEEEEENS_10bfloat16_tENS5_IJlSB_lEEESI_SJ_NS4_8TiledMMAINS4_8MMA_AtomIJNS4_4SM904GMMA27MMA_64x64x16_F32BF16BF16_SSILNSN_5MajorE0ELSP_0ELNSN_7ScaleInE1ELSQ_1EEEEEENS4_6LayoutISC_NS5_IJNSA_ILi0EEESU_SU_EEEEENS5_IJNS4_10UnderscoreESX_SX_EEEEENS4_13SM90_TMA_LOADENS4_14ComposedLayoutINS4_7SwizzleILi3ELi4ELi3EEENS4_18smem_ptr_flag_bitsILi16EEENST_INS5_IJNSA_ILi8EEESF_EEENS5_IJSF_SB_EEEEEEEvNS4_8identityES10_S1A_vS1B_EENS_8epilogue10collective6detail29Sm90TmaWarpSpecializedAdapterINS1E_15DefaultEpilogueISI_SJ_SJ_NS1D_6thread17LinearCombinationISI_Li1EffLNS1I_9ScaleType4KindE0ELNS_15FloatRoundStyleE2ESI_EENS1_15EpilogueDefaultEEEEEvvEEEEvNT_6ParamsE,"",@"SHT_CUDA_INFO"
	.sectionflags	@""
	.align	4


	//----- nvinfo : EIATTR_CUDA_API_VERSION
	.align		4
        /*0000*/ 	.byte	0x04, 0x37
        /*0002*/ 	.short	(.L_21 - .L_20)
.L_20:
        /*0004*/ 	.word	0x00000082


	//----- nvinfo : EIATTR_KPARAM_INFO
	.align		4
.L_21:
        /*0008*/ 	.byte	0x04, 0x17
        /*000a*/ 	.short	(.L_23 - .L_22)
.L_22:
        /*000c*/ 	.word	0x00000000
        /*0010*/ 	.short	0x0000
        /*0012*/ 	.short	0x0070
        /*0014*/ 	.byte	0x00, 0xf0, 0x01, 0x10


	//----- nvinfo : EIATTR_SPARSE_MMA_MASK
	.align		4
.L_23:
        /*0018*/ 	.byte	0x03, 0x50
        /*001a*/ 	.short	0x0000


	//----- nvinfo : EIATTR_MAXREG_COUNT
	.align		4
        /*001c*/ 	.byte	0x03, 0x1b
        /*001e*/ 	.short	0x00a8


	//----- nvinfo : EIATTR_NUM_BARRIERS
	.align		4
        /*0020*/ 	.byte	0x02, 0x4c
        /*0022*/ 	.byte	0x01
	.zero		1


	//----- nvinfo : EIATTR_EXTERNS
	.align		4
        /*0024*/ 	.byte	0x04, 0x0f
        /*0026*/ 	.short	(.L_25 - .L_24)


	//   ....[0]....
	.align		4
.L_24:
        /*0028*/ 	.word	index@(__assertfail)


	//----- nvinfo : EIATTR_MERCURY_ISA_VERSION
	.align		4
.L_25:
        /*002c*/ 	.byte	0x03, 0x5f
        /*002e*/ 	.short	0x0101


	//----- nvinfo : EIATTR_INT_WARP_WIDE_INSTR_OFFSETS
	.align		4
        /*0030*/ 	.byte	0x04, 0x31
        /*0032*/ 	.short	(.L_27 - .L_26)


	//   ....[0]....
.L_26:
        /*0034*/ 	.word	0x00000470


	//   ....[1]....
        /*0038*/ 	.word	0x00000490


	//   ....[2]....
        /*003c*/ 	.word	0x00000510


	//   ....[3]....
        /*0040*/ 	.word	0x00000520


	//   ....[4]....
        /*0044*/ 	.word	0x00000530


	//   ....[5]....
        /*0048*/ 	.word	0x00000550


	//   ....[6]....
        /*004c*/ 	.word	0x000005b0


	//   ....[7]....
        /*0050*/ 	.word	0x000005d0


	//----- nvinfo : EIATTR_COOP_GROUP_MASK_REGIDS
	.align		4
.L_27:
        /*0054*/ 	.byte	0x04, 0x29
        /*0056*/ 	.short	(.L_29 - .L_28)


	//   ....[0]....
.L_28:
        /*0058*/ 	.word	0xffffffff


	//   ....[1]....
        /*005c*/ 	.word	0xffffffff


	//   ....[2]....
        /*0060*/ 	.word	0xffffffff


	//   ....[3]....
        /*0064*/ 	.word	0xffffffff


	//   ....[4]....
        /*0068*/ 	.word	0xffffffff


	//   ....[5]....
        /*006c*/ 	.word	0xffffffff


	//----- nvinfo : EIATTR_COOP_GROUP_INSTR_OFFSETS
	.align		4
.L_29:
        /*0070*/ 	.byte	0x04, 0x28
        /*0072*/ 	.short	(.L_31 - .L_30)


	//   ....[0]....
.L_30:
        /*0074*/ 	.word	0x00000050


	//   ....[1]....
        /*0078*/ 	.word	0x00000080


	//   ....[2]....
        /*007c*/ 	.word	0x00000180


	//   ....[3]....
        /*0080*/ 	.word	0x00000390


	//   ....[4]....
        /*0084*/ 	.word	0x000003d0


	//   ....[5]....
        /*0088*/ 	.word	0x00000410


	//----- nvinfo : EIATTR_REG_RECONFIG
	.align		4
.L_31:
        /*008c*/ 	.byte	0x01, 0x54
	.zero		2


	//----- nvinfo : EIATTR_SYSCALL_OFFSETS
	.align		4
        /*0090*/ 	.byte	0x04, 0x46
        /*0092*/ 	.short	(.L_33 - .L_32)


	//   ....[0]....
.L_32:
        /*0094*/ 	.word	0x000017f0


	//----- nvinfo : EIATTR_MBARRIER_INSTR_OFFSETS
	.align		4
.L_33:
        /*0098*/ 	.byte	0x04, 0x39
        /*009a*/ 	.short	(.L_35 - .L_34)


	//   ....[0]....
.L_34:
        /*009c*/ 	.word	0x00000300
        /*00a0*/ 	.word	0x000000ff
        /*00a4*/ 	.word	0x00000000
        /*00a8*/ 	.short	0x0100
        /*00aa*/ 	.byte	0x09
	.zero		1


	//   ....[1]....
        /*00ac*/ 	.word	0x00000310
        /*00b0*/ 	.word	0x000000ff
        /*00b4*/ 	.word	0x00000020
        /*00b8*/ 	.short	0x0100
        /*00ba*/ 	.byte	0x09
	.zero		1


	//   ....[2]....
        /*00bc*/ 	.word	0x00000320
        /*00c0*/ 	.word	0x000000ff
        /*00c4*/ 	.word	0x00000008
        /*00c8*/ 	.short	0x0100
        /*00ca*/ 	.byte	0x09
	.zero		1


	//   ....[3]....
        /*00cc*/ 	.word	0x00000330
        /*00d0*/ 	.word	0x000000ff
        /*00d4*/ 	.word	0x00000028
        /*00d8*/ 	.short	0x0100
        /*00da*/ 	.byte	0x09
	.zero		1


	//   ....[4]....
        /*00dc*/ 	.word	0x00000340
        /*00e0*/ 	.word	0x000000ff
        /*00e4*/ 	.word	0x00000010
        /*00e8*/ 	.short	0x0100
        /*00ea*/ 	.byte	0x09
	.zero		1


	//   ....[5]....
        /*00ec*/ 	.word	0x00000350
        /*00f0*/ 	.word	0x000000ff
        /*00f4*/ 	.word	0x00000030
        /*00f8*/ 	.short	0x0100
        /*00fa*/ 	.byte	0x09
	.zero		1


	//   ....[6]....
        /*00fc*/ 	.word	0x00000360
        /*0100*/ 	.word	0x000000ff
        /*0104*/ 	.word	0x00000018
        /*0108*/ 	.short	0x0100
        /*010a*/ 	.byte	0x09
	.zero		1


	//   ....[7]....
        /*010c*/ 	.word	0x00000370
        /*0110*/ 	.word	0x000000ff
        /*0114*/ 	.word	0x00000038
        /*0118*/ 	.short	0x0100
        /*011a*/ 	.byte	0x09
	.zero		1


	//   ....[8]....
        /*011c*/ 	.word	0x000005f0
        /*0120*/ 	.word	0x000000ff
        /*0124*/ 	.word	0x00000070
        /*0128*/ 	.short	0x0100
        /*012a*/ 	.byte	0x09
	.zero		1


	//   ....[9]....
        /*012c*/ 	.word	0x00000600
        /*0130*/ 	.word	0x000000ff
        /*0134*/ 	.word	0x00000078
        /*0138*/ 	.short	0x0100
        /*013a*/ 	.byte	0x09
	.zero		1


	//   ....[10]....
        /*013c*/ 	.word	0x00000640
        /*0140*/ 	.word	0x000000ff
        /*0144*/ 	.word	0x00000050
        /*0148*/ 	.short	0x0100
        /*014a*/ 	.byte	0x0a
	.zero		1


	//   ....[11]....
        /*014c*/ 	.word	0x00000660
        /*0150*/ 	.word	0x000000ff
        /*0154*/ 	.word	0x00000058
        /*0158*/ 	.short	0x0100
        /*015a*/ 	.byte	0x0a
	.zero		1


	//   ....[12]....
        /*015c*/ 	.word	0x00000670
        /*0160*/ 	.word	0x000000ff
        /*0164*/ 	.word	0x00000060
        /*0168*/ 	.short	0x0100
        /*016a*/ 	.byte	0x0a
	.zero		1


	//   ....[13]....
        /*016c*/ 	.word	0x00000680
        /*0170*/ 	.word	0x000000ff
        /*0174*/ 	.word	0x00000068
        /*0178*/ 	.short	0x0100
        /*017a*/ 	.byte	0x0a
	.zero		1


	//   ....[14]....
        /*017c*/ 	.word	0x000016b0
        /*0180*/ 	.word	0x0000003f
        /*0184*/ 	.word	0xfffffff8
        /*0188*/ 	.short	0x010a
        /*018a*/ 	.byte	0x3f
	.zero		1


	//   ....[15]....
        /*018c*/ 	.word	0x00001880
        /*0190*/ 	.word	0x00000003
        /*0194*/ 	.word	0x00000000
        /*0198*/ 	.short	0x010a
        /*019a*/ 	.byte	0x3f
	.zero		1


	//   ....[16]....
        /*019c*/ 	.word	0x000018c0
        /*01a0*/ 	.word	0x00000003
        /*01a4*/ 	.word	0x00000000
        /*01a8*/ 	.short	0x010a
        /*01aa*/ 	.byte	0x3f
	.zero		1


	//   ....[17]....
        /*01ac*/ 	.word	0x00001d80
        /*01b0*/ 	.word	0x000000ff
        /*01b4*/ 	.word	0x00000000
        /*01b8*/ 	.short	0x010a
        /*01ba*/ 	.byte	0x04
	.zero		1


	//   ....[18]....
        /*01bc*/ 	.word	0x00001dc0
        /*01c0*/ 	.word	0x000000ff
        /*01c4*/ 	.word	0x00000000
        /*01c8*/ 	.short	0x010a
        /*01ca*/ 	.byte	0x04
	.zero		1


	//   ....[19]....
        /*01cc*/ 	.word	0x000021f0
        /*01d0*/ 	.word	0x000000ff
        /*01d4*/ 	.word	0x00000000
        /*01d8*/ 	.short	0x0101
        /*01da*/ 	.byte	0x04
	.zero		1


	//   ....[20]....
        /*01dc*/ 	.word	0x000022e0
        /*01e0*/ 	.word	0x00000043
        /*01e4*/ 	.word	0x00000000
        /*01e8*/ 	.short	0x0101
        /*01ea*/ 	.byte	0x34
	.zero		1


	//   ....[21]....
        /*01ec*/ 	.word	0x000023a0
        /*01f0*/ 	.word	0x000000ff
        /*01f4*/ 	.word	0x00000000
        /*01f8*/ 	.short	0x0101
        /*01fa*/ 	.byte	0x04
	.zero		1


	//   ....[22]....
        /*01fc*/ 	.word	0x000023f0
        /*0200*/ 	.word	0x0000003f
        /*0204*/ 	.word	0x00000008
        /*0208*/ 	.short	0x010a
        /*020a*/ 	.byte	0x3f
	.zero		1


	//   ....[23]....
        /*020c*/ 	.word	0x000046d0
        /*0210*/ 	.word	0x00000040
        /*0214*/ 	.word	0x00000000
        /*0218*/ 	.short	0x0101
        /*021a*/ 	.byte	0x34
	.zero		1


	//   ....[24]....
        /*021c*/ 	.word	0x000050e0
        /*0220*/ 	.word	0x00000007
        /*0224*/ 	.word	0x00000020
        /*0228*/ 	.short	0x010a
        /*022a*/ 	.byte	0x3f
	.zero		1


	//   ....[25]....
        /*022c*/ 	.word	0x00005520
        /*0230*/ 	.word	0x00000003
        /*0234*/ 	.word	0x00000078
        /*0238*/ 	.short	0x0101
        /*023a*/ 	.byte	0x3f
	.zero		1


	//   ....[26]....
        /*023c*/ 	.word	0x00005c90
        /*0240*/ 	.word	0x00000007
        /*0244*/ 	.word	0x00000000
        /*0248*/ 	.short	0x010a
        /*024a*/ 	.byte	0x3f
	.zero		1


	//   ....[27]....
        /*024c*/ 	.word	0x00005d10
        /*0250*/ 	.word	0x00000009
        /*0254*/ 	.word	0x00000000
        /*0258*/ 	.short	0x010a
        /*025a*/ 	.byte	0x3f
	.zero		1


	//   ....[28]....
        /*025c*/ 	.word	0x00005da0
        /*0260*/ 	.word	0x00000006
        /*0264*/ 	.word	0x00000000
        /*0268*/ 	.short	0x010a
        /*026a*/ 	.byte	0x3f
	.zero		1


	//   ....[29]....
        /*026c*/ 	.word	0x00005e30
        /*0270*/ 	.word	0x00000003
        /*0274*/ 	.word	0x00000000
        /*0278*/ 	.short	0x010a
        /*027a*/ 	.byte	0x3f
	.zero		1


	//   ....[30]....
        /*027c*/ 	.word	0x00005e90
        /*0280*/ 	.word	0x0000003f
        /*0284*/ 	.word	0xfffffff8
        /*0288*/ 	.short	0x010a
        /*028a*/ 	.byte	0x3f
	.zero		1


	//   ....[31]....
        /*028c*/ 	.word	0x00005ee0
        /*0290*/ 	.word	0x00000003
        /*0294*/ 	.word	0x00000000
        /*0298*/ 	.short	0x010a
        /*029a*/ 	.byte	0x3f
	.zero		1


	//   ....[32]....
        /*029c*/ 	.word	0x00005f40
        /*02a0*/ 	.word	0x00000004
        /*02a4*/ 	.word	0x00000000
        /*02a8*/ 	.short	0x010a
        /*02aa*/ 	.byte	0x3f
	.zero		1


	//   ....[33]....
        /*02ac*/ 	.word	0x00005f90
        /*02b0*/ 	.word	0x0000003f
        /*02b4*/ 	.word	0x00000008
        /*02b8*/ 	.short	0x010a
        /*02ba*/ 	.byte	0x3f
	.zero		1


	//   ....[34]....
        /*02bc*/ 	.word	0x00006060
        /*02c0*/ 	.word	0x00000007
        /*02c4*/ 	.word	0x00000020
        /*02c8*/ 	.short	0x010a
        /*02ca*/ 	.byte	0x3f
	.zero		1


	//   ....[35]....
        /*02cc*/ 	.word	0x00006130
        /*02d0*/ 	.word	0x00000007
        /*02d4*/ 	.word	0x00000000
        /*02d8*/ 	.short	0x010a
        /*02da*/ 	.byte	0x3f
	.zero		1


	//   ....[36]....
        /*02dc*/ 	.word	0x00006180
        /*02e0*/ 	.word	0x00000009
        /*02e4*/ 	.word	0x00000000
        /*02e8*/ 	.short	0x010a
        /*02ea*/ 	.byte	0x3f
	.zero		1


	//   ....[37]....
        /*02ec*/ 	.word	0x000061d0
        /*02f0*/ 	.word	0x00000006
        /*02f4*/ 	.word	0x00000000
        /*02f8*/ 	.short	0x010a
        /*02fa*/ 	.byte	0x3f
	.zero		1


	//----- nvinfo : EIATTR_NUM_MBARRIERS
	.align		4
.L_35:
        /*02fc*/ 	.byte	0x03, 0x38
        /*02fe*/ 	.short	0x000e


	//----- nvinfo : EIATTR_EXIT_INSTR_OFFSETS
	.align		4
        /*0300*/ 	.byte	0x04, 0x1c
        /*0302*/ 	.short	(.L_37 - .L_36)


	//   ....[0]....
.L_36:
        /*0304*/ 	.word	0x00001240


	//   ....[1]....
        /*0308*/ 	.word	0x000012a0


	//   ....[2]....
        /*030c*/ 	.word	0x00004e10


	//   ....[3]....
        /*0310*/ 	.word	0x00004e40


	//   ....[4]....
        /*0314*/ 	.word	0x00005e80


	//----- nvinfo : EIATTR_MAX_THREADS
	.align		4
.L_37:
        /*0318*/ 	.byte	0x04, 0x05
        /*031a*/ 	.short	(.L_39 - .L_38)
.L_38:
        /*031c*/ 	.word	0x00000180
        /*0320*/ 	.word	0x00000001
        /*0324*/ 	.word	0x00000001


	//----- nvinfo : EIATTR_CRS_STACK_SIZE
	.align		4
.L_39:
        /*0328*/ 	.byte	0x04, 0x1e
        /*032a*/ 	.short	(.L_41 - .L_40)
.L_40:
        /*032c*/ 	.word	0x00000000


	//----- nvinfo : EIATTR_CBANK_PARAM_SIZE
	.align		4
.L_41:
        /*0330*/ 	.byte	0x03, 0x19
        /*0332*/ 	.short	0x0470


	//----- nvinfo : EIATTR_PARAM_CBANK
	.align		4
        /*0334*/ 	.byte	0x04, 0x0a
        /*0336*/ 	.short	(.L_43 - .L_42)
	.align		4
.L_42:
        /*0338*/ 	.word	index@(.nv.constant0._ZN7cutlass13device_kernelINS_4gemm6kernel13GemmUniversalIN4cute5tupleIJiiiiEEENS1_10collective13CollectiveMmaINS1_34MainloopSm90TmaGmmaWarpSpecializedILi4ENS5_IJNS4_1CILi1EEESB_SB_EEENS1_32KernelTmaWarpSpecializedPingpongEEENS5_IJNSA_ILi64EEESF_NSA_ILi128EEEEEENS_10bfloat16_tENS5_IJlSB_lEEESI_SJ_NS4_8TiledMMAINS4_8MMA_AtomIJNS4_4SM904GMMA27MMA_64x64x16_F32BF16BF16_SSILNSN_5MajorE0ELSP_0ELNSN_7ScaleInE1ELSQ_1EEEEEENS4_6LayoutISC_NS5_IJNSA_ILi0EEESU_SU_EEEEENS5_IJNS4_10UnderscoreESX_SX_EEEEENS4_13SM90_TMA_LOADENS4_14ComposedLayoutINS4_7SwizzleILi3ELi4ELi3EEENS4_18smem_ptr_flag_bitsILi16EEENST_INS5_IJNSA_ILi8EEESF_EEENS5_IJSF_SB_EEEEEEEvNS4_8identityES10_S1A_vS1B_EENS_8epilogue10collective6detail29Sm90TmaWarpSpecializedAdapterINS1E_15DefaultEpilogueISI_SJ_SJ_NS1D_6thread17LinearCombinationISI_Li1EffLNS1I_9ScaleType4KindE0ELNS_15FloatRoundStyleE2ESI_EENS1_15EpilogueDefaultEEEEEvvEEEEvNT_6ParamsE)
        /*033c*/ 	.short	0x0210
        /*033e*/ 	.short	0x0470


	//----- nvinfo : EIATTR_SW_WAR
	.align		4
.L_43:
        /*0340*/ 	.byte	0x04, 0x36
        /*0342*/ 	.short	(.L_45 - .L_44)
.L_44:
        /*0344*/ 	.word	0x00000008
.L_45:


//--------------------- .nv.callgraph             --------------------------
	.section	.nv.callgraph,"",@"SHT_CUDA_CALLGRAPH"
	.align	4
	.sectionentsize	8
	.align		4
        /*0000*/ 	.word	0x00000000
	.align		4
        /*0004*/ 	.word	0xffffffff
	.align		4
        /*0008*/ 	.word	index@(_ZN7cutlass13device_kernelINS_4gemm6kernel13GemmUniversalIN4cute5tupleIJiiiiEEENS1_10collective13CollectiveMmaINS1_34MainloopSm90TmaGmmaWarpSpecializedILi4ENS5_IJNS4_1CILi1EEESB_SB_EEENS1_32KernelTmaWarpSpecializedPingpongEEENS5_IJNSA_ILi64EEESF_NSA_ILi128EEEEEENS_10bfloat16_tENS5_IJlSB_lEEESI_SJ_NS4_8TiledMMAINS4_8MMA_AtomIJNS4_4SM904GMMA27MMA_64x64x16_F32BF16BF16_SSILNSN_5MajorE0ELSP_0ELNSN_7ScaleInE1ELSQ_1EEEEEENS4_6LayoutISC_NS5_IJNSA_ILi0EEESU_SU_EEEEENS5_IJNS4_10UnderscoreESX_SX_EEEEENS4_13SM90_TMA_LOADENS4_14ComposedLayoutINS4_7SwizzleILi3ELi4ELi3EEENS4_18smem_ptr_flag_bitsILi16EEENST_INS5_IJNSA_ILi8EEESF_EEENS5_IJSF_SB_EEEEEEEvNS4_8identityES10_S1A_vS1B_EENS_8epilogue10collective6detail29Sm90TmaWarpSpecializedAdapterINS1E_15DefaultEpilogueISI_SJ_SJ_NS1D_6thread17LinearCombinationISI_Li1EffLNS1I_9ScaleType4KindE0ELNS_15FloatRoundStyleE2ESI_EENS1_15EpilogueDefaultEEEEEvvEEEEvNT_6ParamsE)
	.align		4
        /*000c*/ 	.word	index@(__assertfail)
	.align		4
        /*0010*/ 	.word	0x00000000
	.align		4
        /*0014*/ 	.word	0xfffffffe
	.align		4
        /*0018*/ 	.word	0x00000000
	.align		4
        /*001c*/ 	.word	0xfffffffd
	.align		4
        /*0020*/ 	.word	0x00000000
	.align		4
        /*0024*/ 	.word	0xfffffffc


//--------------------- .nv.constant4             --------------------------
	.section	.nv.constant4,"a",@progbits
	.align	8
	.align		8
.nv.constant4:
        /*0000*/ 	.dword	__assertfail
	.align		8
        /*0008*/ 	.dword	__unnamed_1
	.align		8
        /*0010*/ 	.dword	_ZN40_INTERNAL_19ec7b3c_4_k_cu_a0e7a4bc_241044cuda3std3__45__cpo5beginE
	.align		8
        /*0018*/ 	.dword	_ZN40_INTERNAL_19ec7b3c_4_k_cu_a0e7a4bc_241044cuda3std3__45__cpo3endE
	.align		8
        /*0020*/ 	.dword	_ZN40_INTERNAL_19ec7b3c_4_k_cu_a0e7a4bc_241044cuda3std3__45__cpo6cbeginE
	.align		8
        /*0028*/ 	.dword	_ZN40_INTERNAL_19ec7b3c_4_k_cu_a0e7a4bc_241044cuda3std3__45__cpo4cendE
	.align		8
        /*0030*/ 	.dword	_ZN40_INTERNAL_19ec7b3c_4_k_cu_a0e7a4bc_241044cuda3std3__442_GLOBAL__N__19ec7b3c_4_k_cu_a0e7a4bc_241046ignoreE
	.align		8
        /*0038*/ 	.dword	_ZN40_INTERNAL_19ec7b3c_4_k_cu_a0e7a4bc_241044cuda3std3__419piecewise_constructE
	.align		8
        /*0040*/ 	.dword	_ZN40_INTERNAL_19ec7b3c_4_k_cu_a0e7a4bc_241044cuda3std3__48in_placeE
	.align		8
        /*0048*/ 	.dword	_ZN40_INTERNAL_19ec7b3c_4_k_cu_a0e7a4bc_241044cuda3std6ranges3__45__cpo4swapE
	.align		8
        /*0050*/ 	.dword	_ZN40_INTERNAL_19ec7b3c_4_k_cu_a0e7a4bc_241044cuda3std6ranges3__45__cpo9iter_moveE
	.align		8
        /*0058*/ 	.dword	_ZN40_INTERNAL_19ec7b3c_4_k_cu_a0e7a4bc_241044cute7productE
	.align		8
        /*0060*/ 	.dword	_ZN40_INTERNAL_19ec7b3c_4_k_cu_a0e7a4bc_241044cute1_E
	.align		8
        /*0068*/ 	.dword	$str$22
	.align		8
        /*0070*/ 	.dword	$str$23


//--------------------- .text._ZN7cutlass13device_kernelINS_4gemm6kernel13GemmUniversalIN4cute5tupleIJiiiiEEENS1_10collective13CollectiveMmaINS1_34MainloopSm90TmaGmmaWarpSpecializedILi4ENS5_IJNS4_1CILi1EEESB_SB_EEENS1_32KernelTmaWarpSpecializedPingpongEEENS5_IJNSA_ILi64EEESF_NSA_ILi128EEEEEENS_10bfloat16_tENS5_IJlSB_lEEESI_SJ_NS4_8TiledMMAINS4_8MMA_AtomIJNS4_4SM904GMMA27MMA_64x64x16_F32BF16BF16_SSILNSN_5MajorE0ELSP_0ELNSN_7ScaleInE1ELSQ_1EEEEEENS4_6LayoutISC_NS5_IJNSA_ILi0EEESU_SU_EEEEENS5_IJNS4_10UnderscoreESX_SX_EEEEENS4_13SM90_TMA_LOADENS4_14ComposedLayoutINS4_7SwizzleILi3ELi4ELi3EEENS4_18smem_ptr_flag_bitsILi16EEENST_INS5_IJNSA_ILi8EEESF_EEENS5_IJSF_SB_EEEEEEEvNS4_8identityES10_S1A_vS1B_EENS_8epilogue10collective6detail29Sm90TmaWarpSpecializedAdapterINS1E_15DefaultEpilogueISI_SJ_SJ_NS1D_6thread17LinearCombinationISI_Li1EffLNS1I_9ScaleType4KindE0ELNS_15FloatRoundStyleE2ESI_EENS1_15EpilogueDefaultEEEEEvvEEEEvNT_6ParamsE --------------------------
	.section	.text._ZN7cutlass13device_kernelINS_4gemm6kernel13GemmUniversalIN4cute5tupleIJiiiiEEENS1_10collective13CollectiveMmaINS1_34MainloopSm90TmaGmmaWarpSpecializedILi4ENS5_IJNS4_1CILi1EEESB_SB_EEENS1_32KernelTmaWarpSpecializedPingpongEEENS5_IJNSA_ILi64EEESF_NSA_ILi128EEEEEENS_10bfloat16_tENS5_IJlSB_lEEESI_SJ_NS4_8TiledMMAINS4_8MMA_AtomIJNS4_4SM904GMMA27MMA_64x64x16_F32BF16BF16_SSILNSN_5MajorE0ELSP_0ELNSN_7ScaleInE1ELSQ_1EEEEEENS4_6LayoutISC_NS5_IJNSA_ILi0EEESU_SU_EEEEENS5_IJNS4_10UnderscoreESX_SX_EEEEENS4_13SM90_TMA_LOADENS4_14ComposedLayoutINS4_7SwizzleILi3ELi4ELi3EEENS4_18smem_ptr_flag_bitsILi16EEENST_INS5_IJNSA_ILi8EEESF_EEENS5_IJSF_SB_EEEEEEEvNS4_8identityES10_S1A_vS1B_EENS_8epilogue10collective6detail29Sm90TmaWarpSpecializedAdapterINS1E_15DefaultEpilogueISI_SJ_SJ_NS1D_6thread17LinearCombinationISI_Li1EffLNS1I_9ScaleType4KindE0ELNS_15FloatRoundStyleE2ESI_EENS1_15EpilogueDefaultEEEEEvvEEEEvNT_6ParamsE,"ax",@progbits
	.align	128
.text._ZN7cutlass13device_kernelINS_4gemm6kernel13GemmUniversalIN4cute5tupleIJiiiiEEENS1_10collective13CollectiveMmaINS1_34MainloopSm90TmaGmmaWarpSpecializedILi4ENS5_IJNS4_1CILi1EEESB_SB_EEENS1_32KernelTmaWarpSpecializedPingpongEEENS5_IJNSA_ILi64EEESF_NSA_ILi128EEEEEENS_10bfloat16_tENS5_IJlSB_lEEESI_SJ_NS4_8TiledMMAINS4_8MMA_AtomIJNS4_4SM904GMMA27MMA_64x64x16_F32BF16BF16_SSILNSN_5MajorE0ELSP_0ELNSN_7ScaleInE1ELSQ_1EEEEEENS4_6LayoutISC_NS5_IJNSA_ILi0EEESU_SU_EEEEENS5_IJNS4_10UnderscoreESX_SX_EEEEENS4_13SM90_TMA_LOADENS4_14ComposedLayoutINS4_7SwizzleILi3ELi4ELi3EEENS4_18smem_ptr_flag_bitsILi16EEENST_INS5_IJNSA_ILi8EEESF_EEENS5_IJSF_SB_EEEEEEEvNS4_8identityES10_S1A_vS1B_EENS_8epilogue10collective6detail29Sm90TmaWarpSpecializedAdapterINS1E_15DefaultEpilogueISI_SJ_SJ_NS1D_6thread17LinearCombinationISI_Li1EffLNS1I_9ScaleType4KindE0ELNS_15FloatRoundStyleE2ESI_EENS1_15EpilogueDefaultEEEEEvvEEEEvNT_6ParamsE:
        .type           _ZN7cutlass13device_kernelINS_4gemm6kernel13GemmUniversalIN4cute5tupleIJiiiiEEENS1_10collective13CollectiveMmaINS1_34MainloopSm90TmaGmmaWarpSpecializedILi4ENS5_IJNS4_1CILi1EEESB_SB_EEENS1_32KernelTmaWarpSpecializedPingpongEEENS5_IJNSA_ILi64EEESF_NSA_ILi128EEEEEENS_10bfloat16_tENS5_IJlSB_lEEESI_SJ_NS4_8TiledMMAINS4_8MMA_AtomIJNS4_4SM904GMMA27MMA_64x64x16_F32BF16BF16_SSILNSN_5MajorE0ELSP_0ELNSN_7ScaleInE1ELSQ_1EEEEEENS4_6LayoutISC_NS5_IJNSA_ILi0EEESU_SU_EEEEENS5_IJNS4_10UnderscoreESX_SX_EEEEENS4_13SM90_TMA_LOADENS4_14ComposedLayoutINS4_7SwizzleILi3ELi4ELi3EEENS4_18smem_ptr_flag_bitsILi16EEENST_INS5_IJNSA_ILi8EEESF_EEENS5_IJSF_SB_EEEEEEEvNS4_8identityES10_S1A_vS1B_EENS_8epilogue10collective6detail29Sm90TmaWarpSpecializedAdapterINS1E_15DefaultEpilogueISI_SJ_SJ_NS1D_6thread17LinearCombinationISI_Li1EffLNS1I_9ScaleType4KindE0ELNS_15FloatRoundStyleE2ESI_EENS1_15EpilogueDefaultEEEEEvvEEEEvNT_6ParamsE,@function
        .size           _ZN7cutlass13device_kernelINS_4gemm6kernel13GemmUniversalIN4cute5tupleIJiiiiEEENS1_10collective13CollectiveMmaINS1_34MainloopSm90TmaGmmaWarpSpecializedILi4ENS5_IJNS4_1CILi1EEESB_SB_EEENS1_32KernelTmaWarpSpecializedPingpongEEENS5_IJNSA_ILi64EEESF_NSA_ILi128EEEEEENS_10bfloat16_tENS5_IJlSB_lEEESI_SJ_NS4_8TiledMMAINS4_8MMA_AtomIJNS4_4SM904GMMA27MMA_64x64x16_F32BF16BF16_SSILNSN_5MajorE0ELSP_0ELNSN_7ScaleInE1ELSQ_1EEEEEENS4_6LayoutISC_NS5_IJNSA_ILi0EEESU_SU_EEEEENS5_IJNS4_10UnderscoreESX_SX_EEEEENS4_13SM90_TMA_LOADENS4_14ComposedLayoutINS4_7SwizzleILi3ELi4ELi3EEENS4_18smem_ptr_flag_bitsILi16EEENST_INS5_IJNSA_ILi8EEESF_EEENS5_IJSF_SB_EEEEEEEvNS4_8identityES10_S1A_vS1B_EENS_8epilogue10collective6detail29Sm90TmaWarpSpecializedAdapterINS1E_15DefaultEpilogueISI_SJ_SJ_NS1D_6thread17LinearCombinationISI_Li1EffLNS1I_9ScaleType4KindE0ELNS_15FloatRoundStyleE2ESI_EENS1_15EpilogueDefaultEEEEEvvEEEEvNT_6ParamsE,(.L_x_132 - _ZN7cutlass13device_kernelINS_4gemm6kernel13GemmUniversalIN4cute5tupleIJiiiiEEENS1_10collective13CollectiveMmaINS1_34MainloopSm90TmaGmmaWarpSpecializedILi4ENS5_IJNS4_1CILi1EEESB_SB_EEENS1_32KernelTmaWarpSpecializedPingpongEEENS5_IJNSA_ILi64EEESF_NSA_ILi128EEEEEENS_10bfloat16_tENS5_IJlSB_lEEESI_SJ_NS4_8TiledMMAINS4_8MMA_AtomIJNS4_4SM904GMMA27MMA_64x64x16_F32BF16BF16_SSILNSN_5MajorE0ELSP_0ELNSN_7ScaleInE1ELSQ_1EEEEEENS4_6LayoutISC_NS5_IJNSA_ILi0EEESU_SU_EEEEENS5_IJNS4_10UnderscoreESX_SX_EEEEENS4_13SM90_TMA_LOADENS4_14ComposedLayoutINS4_7SwizzleILi3ELi4ELi3EEENS4_18smem_ptr_flag_bitsILi16EEENST_INS5_IJNSA_ILi8EEESF_EEENS5_IJSF_SB_EEEEEEEvNS4_8identityES10_S1A_vS1B_EENS_8epilogue10collective6detail29Sm90TmaWarpSpecializedAdapterINS1E_15DefaultEpilogueISI_SJ_SJ_NS1D_6thread17LinearCombinationISI_Li1EffLNS1I_9ScaleType4KindE0ELNS_15FloatRoundStyleE2ESI_EENS1_15EpilogueDefaultEEEEEvvEEEEvNT_6ParamsE)
        .other          _ZN7cutlass13device_kernelINS_4gemm6kernel13GemmUniversalIN4cute5tupleIJiiiiEEENS1_10collective13CollectiveMmaINS1_34MainloopSm90TmaGmmaWarpSpecializedILi4ENS5_IJNS4_1CILi1EEESB_SB_EEENS1_32KernelTmaWarpSpecializedPingpongEEENS5_IJNSA_ILi64EEESF_NSA_ILi128EEEEEENS_10bfloat16_tENS5_IJlSB_lEEESI_SJ_NS4_8TiledMMAINS4_8MMA_AtomIJNS4_4SM904GMMA27MMA_64x64x16_F32BF16BF16_SSILNSN_5MajorE0ELSP_0ELNSN_7ScaleInE1ELSQ_1EEEEEENS4_6LayoutISC_NS5_IJNSA_ILi0EEESU_SU_EEEEENS5_IJNS4_10UnderscoreESX_SX_EEEEENS4_13SM90_TMA_LOADENS4_14ComposedLayoutINS4_7SwizzleILi3ELi4ELi3EEENS4_18smem_ptr_flag_bitsILi16EEENST_INS5_IJNSA_ILi8EEESF_EEENS5_IJSF_SB_EEEEEEEvNS4_8identityES10_S1A_vS1B_EENS_8epilogue10collective6detail29Sm90TmaWarpSpecializedAdapterINS1E_15DefaultEpilogueISI_SJ_SJ_NS1D_6thread17LinearCombinationISI_Li1EffLNS1I_9ScaleType4KindE0ELNS_15FloatRoundStyleE2ESI_EENS1_15EpilogueDefaultEEEEEvvEEEEvNT_6ParamsE,@"STO_CUDA_ENTRY STV_DEFAULT"
_ZN7cutlass13device_kernelINS_4gemm6kernel13GemmUniversalIN4cute5tupleIJiiiiEEENS1_10collective13CollectiveMmaINS1_34MainloopSm90TmaGmmaWarpSpecializedILi4ENS5_IJNS4_1CILi1EEESB_SB_EEENS1_32KernelTmaWarpSpecializedPingpongEEENS5_IJNSA_ILi64EEESF_NSA_ILi128EEEEEENS_10bfloat16_tENS5_IJlSB_lEEESI_SJ_NS4_8TiledMMAINS4_8MMA_AtomIJNS4_4SM904GMMA27MMA_64x64x16_F32BF16BF16_SSILNSN_5MajorE0ELSP_0ELNSN_7ScaleInE1ELSQ_1EEEEEENS4_6LayoutISC_NS5_IJNSA_ILi0EEESU_SU_EEEEENS5_IJNS4_10UnderscoreESX_SX_EEEEENS4_13SM90_TMA_LOADENS4_14ComposedLayoutINS4_7SwizzleILi3ELi4ELi3EEENS4_18smem_ptr_flag_bitsILi16EEENST_INS5_IJNSA_ILi8EEESF_EEENS5_IJSF_SB_EEEEEEEvNS4_8identityES10_S1A_vS1B_EENS_8epilogue10collective6detail29Sm90TmaWarpSpecializedAdapterINS1E_15DefaultEpilogueISI_SJ_SJ_NS1D_6thread17LinearCombinationISI_Li1EffLNS1I_9ScaleType4KindE0ELNS_15FloatRoundStyleE2ESI_EENS1_15EpilogueDefaultEEEEEvvEEEEvNT_6ParamsE:
[----:B------:R-:W0:Y:S01]  /*0000*/  LDC R1, c[0x0][0x28] ;  /* 0x00000a00ff017b82 */ /* 0x000e220000000800 */
[----:B------:R-:W1:Y:S01]  /*0010*/  S2R R4, SR_TID.X ;  /* 0x0000000000047919 */ /* 0x000e620000002100 */
[----:B------:R-:W-:Y:S01]  /*0020*/  ELECT P0, URZ, PT ;  /* 0x00000000003f782f */ /* 0x000fe20003800000 */
[----:B------:R-:W-:Y:S01]  /*0030*/  BSSY B0, `(.L_x_0) ;  /* 0x0000014000007945 */ /* 0x000fe20003800000 */
[----:B-1----:R-:W-:-:S05]  /*0040*/  SHF.R.U32.HI R0, RZ, 0x5, R4 ;  /* 0x00000005ff007819 */ /* 0x002fca0000011604 */
[----:B------:R-:W1:Y:S02]  /*0050*/  SHFL.IDX PT, R2, R0, RZ, 0x1f ;  /* 0x00001fff00027589 */ /* 0x000e6400000e0000 */
[----:B-1----:R-:W-:Y:S02]  /*0060*/  R2UR UR8, R2 ;  /* 0x00000000020872ca */ /* 0x002fe400000e0000 */
[----:B------:R-:W-:-:S05]  /*0070*/  SHF.R.U32.HI R2, RZ, 0x7, R4 ;  /* 0x00000007ff027819 */ /* 0x000fca0000011604 */
[----:B------:R1:W2:Y:S06]  /*0080*/  SHFL.IDX PT, R3, R2, RZ, 0x1f ;  /* 0x00001fff02037589 */ /* 0x0002ac00000e0000 */
[----:B------:R-:W-:Y:S02]  /*0090*/  USHF.R.S32.HI UR4, URZ, 0x1f, UR8 ;  /* 0x0000001f3f047899 */ /* 0x000fe40008011408 */
[----:B------:R-:W-:Y:S02]  /*00a0*/  ISETP.NE.OR P0, PT, RZ, UR8, !P0 ;  /* 0x00000008ff007c0c */ /* 0x000fe4000c705670 */
[----:B------:R-:W-:-:S04]  /*00b0*/  ULEA.HI UR4, UR4, UR8, URZ, 0x2 ;  /* 0x0000000804047291 */ /* 0x000fc8000f8f103f */
[----:B------:R-:W-:-:S04]  /*00c0*/  ULOP3.LUT UR4, UR4, 0xfffffffc, URZ, 0xc0, !UPT ;  /* 0xfffffffc04047892 */ /* 0x000fc8000f8ec03f */
[----:B------:R-:W-:-:S03]  /*00d0*/  UIADD3 UR8, UR8, -UR4, URZ ;  /* 0x8000000408087290 */ /* 0x000fc6000fffe03f */
[----:B01----:R-:W-:Y:S09]  /*00e0*/  @P0 BRA `(.L_x_1) ;  /* 0x0000000000200947 */ /* 0x003ff20003800000 */
[----:B------:R-:W-:Y:S02]  /*00f0*/  ULDC.64 UR4, c[0x0][0x198] ;  /* 0x0000660000047ab9 */ /* 0x000fe40000000a00 */
[----:B------:R-:W-:Y:S02]  /*0100*/  UIADD3 UR6, UP0, UR4, 0xf0, URZ ;  /* 0x000000f004067890 */ /* 0x000fe4000ff1e03f */
[----:B------:R-:W-:Y:S02]  /*0110*/  UIADD3 UR4, UP1, UR4, 0x1f0, URZ ;  /* 0x000001f004047890 */ /* 0x000fe4000ff3e03f */
[----:B------:R-:W-:Y:S02]  /*0120*/  UIADD3.X UR7, URZ, UR5, URZ, UP0, !UPT ;  /* 0x000000053f077290 */ /* 0x000fe400087fe43f */
[----:B------:R-:W-:-:S07]  /*0130*/  UIADD3.X UR5, URZ, UR5, URZ, UP1, !UPT ;  /* 0x000000053f057290 */ /* 0x000fce0008ffe43f */
[----:B------:R0:W-:Y:S02]  /*0140*/  UTMACCTL.PF [UR6] ;  /* 0x00000000060079b9 */ /* 0x0001e40008040000 */
[----:B------:R0:W-:Y:S02]  /*0150*/  UTMACCTL.PF [UR4] ;  /* 0x00000000040079b9 */ /* 0x0001e40008040000 */
[----:B0-----:R-:W-:Y:S01]  /*0160*/  NOP ;  /* 0x0000000000007918 */ /* 0x001fe20000000000 */
.L_x_1:
[----:B------:R-:W-:Y:S05]  /*0170*/  BSYNC B0 ;  /* 0x0000000000007941 */ /* 0x000fea0003800000 */
.L_x_0:
[----:B------:R-:W0:Y:S01]  /*0180*/  SHFL.IDX PT, R5, R0, RZ, 0x1f ;  /* 0x00001fff00057589 */ /* 0x000e2200000e0000 */
[----:B--2---:R-:W-:Y:S01]  /*0190*/  R2UR UR15, R3 ;  /* 0x00000000030f72ca */ /* 0x004fe200000e0000 */
[----:B------:R-:W-:-:S04]  /*01a0*/  UISETP.NE.AND UP0, UPT, UR8, 0x3, UPT ;  /* 0x000000030800788c */ /* 0x000fc8000bf05270 */
[----:B------:R-:W-:-:S08]  /*01b0*/  UISETP.EQ.OR UP0, UPT, UR8, URZ, !UP0 ;  /* 0x0000003f0800728c */ /* 0x000fd0000c702670 */
[----:B------:R-:W-:Y:S02]  /*01c0*/  UIADD3 UR18, UR15, -0x1, URZ ;  /* 0xffffffff0f127890 */ /* 0x000fe4000fffe03f */
[----:B------:R-:W-:Y:S02]  /*01d0*/  UISETP.EQ.AND UP0, UPT, UR15, URZ, UP0 ;  /* 0x0000003f0f00728c */ /* 0x000fe40008702270 */
[----:B------:R-:W-:Y:S02]  /*01e0*/  UISETP.GE.U32.AND UP1, UPT, UR18, 0x2, UPT ;  /* 0x000000021200788c */ /* 0x000fe4000bf26070 */
[----:B------:R-:W-:Y:S01]  /*01f0*/  USEL UR40, URZ, 0x1, !UP0 ;  /* 0x000000013f287887 */ /* 0x000fe2000c000000 */
[----:B0-----:R-:W-:-:S03]  /*0200*/  ISETP.NE.AND P0, PT, R5, RZ, PT ;  /* 0x000000ff0500720c */ /* 0x001fc60003f05270 */
[----:B------:R-:W-:-:S10]  /*0210*/  USEL UR40, UR40, 0x2, UP1 ;  /* 0x0000000228287887 */ /* 0x000fd40008800000 */
[----:B------:R-:W-:Y:S05]  /*0220*/  @P0 BRA `(.L_x_2) ;  /* 0x0000000000580947 */ /* 0x000fea0003800000 */
[----:B------:R-:W0:Y:S01]  /*0230*/  S2UR UR9, SR_CgaCtaId ;  /* 0x00000000000979c3 */ /* 0x000e220000008800 */
[----:B------:R-:W-:Y:S01]  /*0240*/  UMOV UR4, 0x400 ;  /* 0x0000040000047882 */ /* 0x000fe20000000000 */
[----:B------:R-:W-:Y:S01]  /*0250*/  UMOV UR5, 0x1 ;  /* 0x0000000100057882 */ /* 0x000fe20000000000 */
[----:B------:R-:W-:Y:S01]  /*0260*/  UMOV UR6, 0x80 ;  /* 0x0000008000067882 */ /* 0x000fe20000000000 */
[----:B------:R-:W-:Y:S01]  /*0270*/  ELECT P0, URZ, PT ;  /* 0x00000000003f782f */ /* 0x000fe20003800000 */
[----:B------:R-:W-:-:S04]  /*0280*/  UIADD3 UR6, -UR6, 0x100000, URZ ;  /* 0x0010000006067890 */ /* 0x000fc8000fffe13f */
[----:B------:R-:W-:Y:S02]  /*0290*/  USHF.L.U32 UR7, UR6, 0xb, URZ ;  /* 0x0000000b06077899 */ /* 0x000fe4000800063f */
[----:B------:R-:W-:Y:S02]  /*02a0*/  USHF.L.U32 UR6, UR6, 0x1, URZ ;  /* 0x0000000106067899 */ /* 0x000fe4000800063f */
[----:B0-----:R-:W-:Y:S02]  /*02b0*/  ULEA UR9, UR9, UR4, 0x18 ;  /* 0x0000000409097291 */ /* 0x001fe4000f8ec03f */
[----:B------:R-:W-:-:S04]  /*02c0*/  UIADD3 UR4, -UR5, 0x100000, URZ ;  /* 0x0010000005047890 */ /* 0x000fc8000fffe13f */
[----:B------:R-:W-:Y:S02]  /*02d0*/  USHF.L.U32 UR5, UR4, 0xb, URZ ;  /* 0x0000000b04057899 */ /* 0x000fe4000800063f */
[----:B------:R-:W-:Y:S01]  /*02e0*/  USHF.L.U32 UR4, UR4, 0x1, URZ ;  /* 0x0000000104047899 */ /* 0x000fe2000800063f */
[----:B------:R-:W0:Y:S11]  /*02f0*/  FENCE.VIEW.ASYNC.S ;  /* 0x00000000000073c6 */ /* 0x000e360000000000 */
[----:B0-----:R0:W1:Y:S01]  /*0300*/  SYNCS.EXCH.64 URZ, [UR9], UR4 ;  /* 0x00000004093f75b2 */ /* 0x0010620008000100 */
[----:B------:R0:W2:Y:S01]  /*0310*/  SYNCS.EXCH.64 URZ, [UR9+0x20], UR6 ;  /* 0x00002006093f75b2 */ /* 0x0000a20008000100 */
[----:B------:R0:W3:Y:S01]  /*0320*/  SYNCS.EXCH.64 URZ, [UR9+0x8], UR4 ;  /* 0x00000804093f75b2 */ /* 0x0000e20008000100 */
[----:B------:R0:W4:Y:S01]  /*0330*/  SYNCS.EXCH.64 URZ, [UR9+0x28], UR6 ;  /* 0x00002806093f75b2 */ /* 0x0001220008000100 */
[----:B------:R0:W0:Y:S01]  /*0340*/  SYNCS.EXCH.64 URZ, [UR9+0x10], UR4 ;  /* 0x00001004093f75b2 */ /* 0x0000220008000100 */
[----:B------:R0:W0:Y:S01]  /*0350*/  SYNCS.EXCH.64 URZ, [UR9+0x30], UR6 ;  /* 0x00003006093f75b2 */ /* 0x0000220008000100 */
[----:B------:R0:W0:Y:S01]  /*0360*/  SYNCS.EXCH.64 URZ, [UR9+0x18], UR4 ;  /* 0x00001804093f75b2 */ /* 0x0000220008000100 */
[----:B------:R0:W0:Y:S01]  /*0370*/  SYNCS.EXCH.64 URZ, [UR9+0x38], UR6 ;  /* 0x00003806093f75b2 */ /* 0x0000220008000100 */
[----:B------:R-:W-:Y:S01]  /*0380*/  NOP ;  /* 0x0000000000007918 */ /* 0x000fe20000000000 */
.L_x_2:
[----:B------:R-:W5:Y:S01]  /*0390*/  SHFL.IDX PT, R5, R0, RZ, 0x1f ;  /* 0x00001fff00057589 */ /* 0x000f6200000e0000 */
[----:B------:R-:W-:Y:S01]  /*03a0*/  ELECT P0, URZ, PT ;  /* 0x00000000003f782f */ /* 0x000fe20003800000 */
[----:B------:R-:W-:Y:S01]  /*03b0*/  NOP ;  /* 0x0000000000007918 */ /* 0x000fe20000000000 */
[----:B------:R-:W-:Y:S01]  /*03c0*/  ELECT P1, URZ, PT ;  /* 0x00000000003f782f */ /* 0x000fe20003820000 */
[----:B------:R-:W1:Y:S01]  /*03d0*/  SHFL.IDX PT, R3, R0, RZ, 0x1f ;  /* 0x00001fff00037589 */ /* 0x000e6200000e0000 */
[----:B0-----:R-:W-:Y:S01]  /*03e0*/  UMOV UR4, 0x20 ;  /* 0x0000002000047882 */ /* 0x001fe20000000000 */
[----:B------:R-:W-:Y:S01]  /*03f0*/  UMOV UR12, 0x80 ;  /* 0x00000080000c7882 */ /* 0x000fe20000000000 */
[----:B------:R-:W-:Y:S01]  /*0400*/  NOP ;  /* 0x0000000000007918 */ /* 0x000fe20000000000 */
[----:B------:R0:W0:Y:S01]  /*0410*/  SHFL.IDX PT, R63, R2, RZ, 0x1f ;  /* 0x00001fff023f7589 */ /* 0x00002200000e0000 */
[----:B------:R-:W-:Y:S01]  /*0420*/  ULDC.64 UR56, c[0x0][0x208] ;  /* 0x0000820000387ab9 */ /* 0x000fe20000000a00 */
[----:B-----5:R-:W-:-:S02]  /*0430*/  ISETP.NE.OR P0, PT, R5, RZ, !P0 ;  /* 0x000000ff0500720c */ /* 0x020fc40004705670 */
[----:B-1----:R-:W-:Y:S02]  /*0440*/  ISETP.NE.OR P1, PT, R3, RZ, !P1 ;  /* 0x000000ff0300720c */ /* 0x002fe40004f25670 */
[----:B------:R-:W-:-:S04]  /*0450*/  SHF.R.S32.HI R3, RZ, 0x1f, R4 ;  /* 0x0000001fff037819 */ /* 0x000fc80000011404 */
[----:B------:R-:W-:-:S05]  /*0460*/  LEA.HI R3, R3, R4, RZ, 0x7 ;  /* 0x0000000403037211 */ /* 0x000fca00078f38ff */
[----:B------:R-:W-:Y:S01]  /*0470*/  VOTEU.ALL UP0, P0 ;  /* 0x00000000003f7886 */ /* 0x000fe20000000000 */
[----:B------:R-:W-:Y:S01]  /*0480*/  LOP3.LUT R3, R3, 0xffffff80, RZ, 0xc0, !PT ;  /* 0xffffff8003037812 */ /* 0x000fe200078ec0ff */
[----:B------:R-:W-:-:S03]  /*0490*/  VOTEU.ALL UP1, P1 ;  /* 0x00000000003f7886 */ /* 0x000fc60000820000 */
[----:B------:R-:W1:Y:S01]  /*04a0*/  @!UP0 S2UR UR7, SR_CgaCtaId ;  /* 0x00000000000789c3 */ /* 0x000e620000008800 */
[----:B------:R-:W-:Y:S01]  /*04b0*/  @!UP0 UMOV UR6, 0x400 ;  /* 0x0000040000068882 */ /* 0x000fe20000000000 */
[----:B------:R-:W-:-:S04]  /*04c0*/  @!UP0 UIADD3 UR4, -UR4, 0x100000, URZ ;  /* 0x0010000004048890 */ /* 0x000fc8000fffe13f */
[----:B------:R-:W-:Y:S02]  /*04d0*/  @!UP0 USHF.L.U32 UR5, UR4, 0xb, URZ ;  /* 0x0000000b04058899 */ /* 0x000fe4000800063f */
[----:B------:R-:W-:Y:S01]  /*04e0*/  @!UP0 USHF.L.U32 UR4, UR4, 0x1, URZ ;  /* 0x0000000104048899 */ /* 0x000fe2000800063f */
[----:B------:R-:W-:Y:S01]  /*04f0*/  IMAD.IADD R3, R4, 0x1, -R3 ;  /* 0x0000000104037824 */ /* 0x000fe200078e0a03 */
[----:B------:R-:W-:Y:S01]  /*0500*/  @!UP1 UMOV UR10, 0x400 ;  /* 0x00000400000a9882 */ /* 0x000fe20000000000 */
[----:B------:R-:W-:Y:S01]  /*0510*/  VOTEU.ALL UP2, P1 ;  /* 0x00000000003f7886 */ /* 0x000fe20000840000 */
[----:B------:R-:W-:Y:S01]  /*0520*/  VOTEU.ALL UP3, P1 ;  /* 0x00000000003f7886 */ /* 0x000fe20000860000 */
[----:B------:R-:W-:Y:S01]  /*0530*/  VOTEU.ALL UP4, P1 ;  /* 0x00000000003f7886 */ /* 0x000fe20000880000 */
[----:B------:R-:W5:Y:S01]  /*0540*/  @!UP1 S2UR UR11, SR_CgaCtaId ;  /* 0x00000000000b99c3 */ /* 0x000f620000008800 */
[----:B------:R-:W-:Y:S01]  /*0550*/  VOTEU.ALL UP5, P1 ;  /* 0x00000000003f7886 */ /* 0x000fe200008a0000 */
[----:B------:R-:W-:Y:S01]  /*0560*/  ISETP.NE.AND P1, PT, RZ, UR15, PT ;  /* 0x0000000fff007c0c */ /* 0x000fe2000bf25270 */
[----:B-1----:R-:W-:-:S02]  /*0570*/  @!UP0 ULEA UR9, UR7, UR6, 0x18 ;  /* 0x0000000607098291 */ /* 0x002fc4000f8ec03f */
[----:B------:R-:W-:-:S04]  /*0580*/  @!UP1 UIADD3 UR6, -UR12, 0x100000, URZ ;  /* 0x001000000c069890 */ /* 0x000fc8000fffe13f */
[----:B------:R-:W-:Y:S02]  /*0590*/  @!UP1 USHF.L.U32 UR7, UR6, 0xb, URZ ;  /* 0x0000000b06079899 */ /* 0x000fe4000800063f */
[----:B------:R-:W-:Y:S01]  /*05a0*/  @!UP1 USHF.L.U32 UR6, UR6, 0x1, URZ ;  /* 0x0000000106069899 */ /* 0x000fe2000800063f */
[----:B------:R-:W-:Y:S01]  /*05b0*/  VOTEU.ALL UP0, P0 ;  /* 0x00000000003f7886 */ /* 0x000fe20000000000 */
[----:B-----5:R-:W-:Y:S01]  /*05c0*/  @!UP1 ULEA UR10, UR11, UR10, 0x18 ;  /* 0x0000000a0b0a9291 */ /* 0x020fe2000f8ec03f */
[----:B------:R-:W-:Y:S01]  /*05d0*/  VOTEU.ALL UP1, P0 ;  /* 0x00000000003f7886 */ /* 0x000fe20000020000 */
[----:B------:R-:W1:Y:S02]  /*05e0*/  FENCE.VIEW.ASYNC.S ;  /* 0x00000000000073c6 */ /* 0x000e640000000000 */
[----:B-1----:R-:W2:Y:S02]  /*05f0*/  @!UP0 SYNCS.EXCH.64 URZ, [UR9+0x70], UR4 ;  /* 0x00007004093f85b2 */ /* 0x002ea40008000100 */
[----:B------:R1:W2:Y:S01]  /*0600*/  @!UP1 SYNCS.EXCH.64 URZ, [UR9+0x78], UR4 ;  /* 0x00007804093f95b2 */ /* 0x0002a20008000100 */
[----:B------:R-:W-:Y:S01]  /*0610*/  NOP ;  /* 0x0000000000007918 */ /* 0x000fe20000000000 */
[----:B-1----:R-:W-:-:S02]  /*0620*/  ULDC.64 UR4, c[0x0][0x598] ;  /* 0x0001660000047ab9 */ /* 0x002fc40000000a00 */
[----:B------:R-:W-:Y:S02]  /*0630*/  ISETP.NE.U32.AND P0, PT, RZ, UR4, PT ;  /* 0x00000004ff007c0c */ /* 0x000fe4000bf05070 */
[----:B------:R1:W2:Y:S02]  /*0640*/  @!UP2 SYNCS.EXCH.64 URZ, [UR10+0x50], UR6 ;  /* 0x000050060a3fa5b2 */ /* 0x0002a40008000100 */
[----:B------:R-:W-:Y:S01]  /*0650*/  ISETP.NE.AND.EX P0, PT, RZ, UR5, PT, P0 ;  /* 0x00000005ff007c0c */ /* 0x000fe2000bf05300 */
[----:B------:R1:W2:Y:S01]  /*0660*/  @!UP3 SYNCS.EXCH.64 URZ, [UR10+0x58], UR6 ;  /* 0x000058060a3fb5b2 */ /* 0x0002a20008000100 */
[----:B------:R1:W2:Y:S01]  /*0670*/  @!UP4 SYNCS.EXCH.64 URZ, [UR10+0x60], UR6 ;  /* 0x000060060a3fc5b2 */ /* 0x0002a20008000100 */
[----:B------:R1:W2:Y:S01]  /*0680*/  @!UP5 SYNCS.EXCH.64 URZ, [UR10+0x68], UR6 ;  /* 0x000068060a3fd5b2 */ /* 0x0002a20008000100 */
[----:B------:R-:W-:Y:S01]  /*0690*/  NOP ;  /* 0x0000000000007918 */ /* 0x000fe20000000000 */
[----:B--234-:R-:W-:Y:S08]  /*06a0*/  BAR.SYNC.DEFER_BLOCKING 0x0 ;  /* 0x0000000000007b1d */ /* 0x01cff00000010000 */
[----:B01----:R-:W-:Y:S05]  /*06b0*/  @!P0 BRA `(.L_x_3) ;  /* 0x00000000001c8947 */ /* 0x003fea0003800000 */
[----:B------:R-:W0:Y:S02]  /*06c0*/  LDC.64 R6, c[0x0][0x598] ;  /* 0x00016600ff067b82 */ /* 0x000e240000000a00 */
[----:B0-----:R-:W2:Y:S02]  /*06d0*/  LDG.E.64 R6, desc[UR56][R6.64] ;  /* 0x0000003806067981 */ /* 0x001ea4000c1e1b00 */
[----:B--2---:R-:W-:-:S04]  /*06e0*/  ISETP.NE.U32.AND P0, PT, R6, RZ, PT ;  /* 0x000000ff0600720c */ /* 0x004fc80003f05070 */
[----:B------:R-:W-:-:S13]  /*06f0*/  ISETP.NE.AND.EX P0, PT, R7, RZ, PT, P0 ;  /* 0x000000ff0700720c */ /* 0x000fda0003f05300 */
[----:B------:R-:W-:Y:S05]  /*0700*/  @!P0 BRA `(.L_x_3) ;  /* 0x0000000000088947 */ /* 0x000fea0003800000 */
[----:B------:R1:W5:Y:S01]  /*0710*/  LD.E R22, desc[UR56][R6.64] ;  /* 0x0000003806167980 */ /* 0x000362000c101900 */
[----:B------:R-:W-:Y:S05]  /*0720*/  BRA `(.L_x_4) ;  /* 0x0000000000247947 */ /* 0x000fea0003800000 */
.L_x_3:
[----:B------:R-:W-:Y:S02]  /*0730*/  ULDC.64 UR4, c[0x0][0x588] ;  /* 0x0001620000047ab9 */ /* 0x000fe40000000a00 */
[----:B------:R-:W-:-:S04]  /*0740*/  ISETP.NE.U32.AND P0, PT, RZ, UR4, PT ;  /* 0x00000004ff007c0c */ /* 0x000fc8000bf05070 */
[----:B------:R-:W-:-:S13]  /*0750*/  ISETP.NE.AND.EX P0, PT, RZ, UR5, PT, P0 ;  /* 0x00000005ff007c0c */ /* 0x000fda000bf05300 */
[----:B------:R-:W-:Y:S05]  /*0760*/  @!P0 BRA `(.L_x_5) ;  /* 0x00000000000c8947 */ /* 0x000fea0003800000 */
[----:B------:R-:W0:Y:S02]  /*0770*/  LDC.64 R22, c[0x0][0x588] ;  /* 0x00016200ff167b82 */ /* 0x000e240000000a00 */
[----:B0-----:R0:W5:Y:S01]  /*0780*/  LDG.E R22, desc[UR56][R22.64] ;  /* 0x0000003816167981 */ /* 0x001162000c1e1900 */
[----:B------:R-:W-:Y:S05]  /*0790*/  BRA `(.L_x_4) ;  /* 0x0000000000087947 */ /* 0x000fea0003800000 */
.L_x_5:
[----:B------:R-:W-:Y:S02]  /*07a0*/  ULDC UR4, c[0x0][0x580] ;  /* 0x0001600000047ab9 */ /* 0x000fe40000000800 */
[----:B------:R-:W-:-:S07]  /*07b0*/  IMAD.U32 R22, RZ, RZ, UR4 ;  /* 0x00000004ff167e24 */ /* 0x000fce000f8e00ff */
.L_x_4:
[----:B------:R-:W-:Y:S02]  /*07c0*/  ULDC.64 UR4, c[0x0][0x5a0] ;  /* 0x0001680000047ab9 */ /* 0x000fe40000000a00 */
[----:B------:R-:W-:-:S04]  /*07d0*/  ISETP.NE.U32.AND P0, PT, RZ, UR4, PT ;  /* 0x00000004ff007c0c */ /* 0x000fc8000bf05070 */
[----:B------:R-:W-:-:S13]  /*07e0*/  ISETP.NE.AND.EX P0, PT, RZ, UR5, PT, P0 ;  /* 0x00000005ff007c0c */ /* 0x000fda000bf05300 */
[----:B------:R-:W-:Y:S05]  /*07f0*/  @!P0 BRA `(.L_x_6) ;  /* 0x00000000001c8947 */ /* 0x000fea0003800000 */
[----:B-1----:R-:W1:Y:S02]  /*0800*/  LDC.64 R6, c[0x0][0x5a0] ;  /* 0x00016800ff067b82 */ /* 0x002e640000000a00 */
[----:B-1----:R-:W2:Y:S02]  /*0810*/  LDG.E.64 R6, desc[UR56][R6.64] ;  /* 0x0000003806067981 */ /* 0x002ea4000c1e1b00 */
[----:B--2---:R-:W-:-:S04]  /*0820*/  ISETP.NE.U32.AND P0, PT, R6, RZ, PT ;  /* 0x000000ff0600720c */ /* 0x004fc80003f05070 */
[----:B------:R-:W-:-:S13]  /*0830*/  ISETP.NE.AND.EX P0, PT, R7, RZ, PT, P0 ;  /* 0x000000ff0700720c */ /* 0x000fda0003f05300 */
[----:B------:R-:W-:Y:S05]  /*0840*/  @!P0 BRA `(.L_x_6) ;  /* 0x0000000000088947 */ /* 0x000fea0003800000 */
[----:B0-----:R2:W5:Y:S01]  /*0850*/  LD.E R23, desc[UR56][R6.64] ;  /* 0x0000003806177980 */ /* 0x001562000c101900 */
[----:B------:R-:W-:Y:S05]  /*0860*/  BRA `(.L_x_7) ;  /* 0x0000000000247947 */ /* 0x000fea0003800000 */
.L_x_6:
[----:B------:R-:W-:Y:S02]  /*0870*/  ULDC.64 UR4, c[0x0][0x590] ;  /* 0x0001640000047ab9 */ /* 0x000fe40000000a00 */
[----:B------:R-:W-:-:S04]  /*0880*/  ISETP.NE.U32.AND P0, PT, RZ, UR4, PT ;  /* 0x00000004ff007c0c */ /* 0x000fc8000bf05070 */
[----:B------:R-:W-:-:S13]  /*0890*/  ISETP.NE.AND.EX P0, PT, RZ, UR5, PT, P0 ;  /* 0x00000005ff007c0c */ /* 0x000fda000bf05300 */
[----:B------:R-:W-:Y:S05]  /*08a0*/  @!P0 BRA `(.L_x_8) ;  /* 0x00000000000c8947 */ /* 0x000fea0003800000 */
[----:B-1----:R-:W0:Y:S02]  /*08b0*/  LDC.64 R6, c[0x0][0x590] ;  /* 0x00016400ff067b82 */ /* 0x002e240000000a00 */
[----:B0-----:R0:W5:Y:S01]  /*08c0*/  LDG.E R23, desc[UR56][R6.64] ;  /* 0x0000003806177981 */ /* 0x001162000c1e1900 */
[----:B------:R-:W-:Y:S05]  /*08d0*/  BRA `(.L_x_7) ;  /* 0x0000000000087947 */ /* 0x000fea0003800000 */
.L_x_8:
[----:B------:R-:W-:Y:S02]  /*08e0*/  ULDC UR4, c[0x0][0x584] ;  /* 0x0001610000047ab9 */ /* 0x000fe40000000800 */
[----:B0-----:R-:W-:-:S07]  /*08f0*/  IMAD.U32 R23, RZ, RZ, UR4 ;  /* 0x00000004ff177e24 */ /* 0x001fce000f8e00ff */
.L_x_7:
[----:B------:R-:W3:Y:S01]  /*0900*/  S2UR UR10, SR_CTAID.Y ;  /* 0x00000000000a79c3 */ /* 0x000ee20000002600 */
[----:B------:R-:W-:Y:S01]  /*0910*/  ULDC UR5, c[0x0][0x65c] ;  /* 0x0001970000057ab9 */ /* 0x000fe20000000800 */
[----:B------:R-:W-:Y:S01]  /*0920*/  UISETP.NE.AND UP0, UPT, UR15, 0x2, UPT ;  /* 0x000000020f00788c */ /* 0x000fe2000bf05270 */
[----:B------:R-:W-:Y:S01]  /*0930*/  IMAD.MOV.U32 R18, RZ, RZ, -0x1 ;  /* 0xffffffffff127424 */ /* 0x000fe200078e00ff */
[----:B------:R-:W-:Y:S01]  /*0940*/  UISETP.NE.AND UP2, UPT, UR5, 0x1, UPT ;  /* 0x000000010500788c */ /* 0x000fe2000bf45270 */
[----:B------:R-:W-:Y:S02]  /*0950*/  IMAD.MOV.U32 R2, RZ, RZ, -0x1 ;  /* 0xffffffffff027424 */ /* 0x000fe400078e00ff */
[----:B------:R-:W-:Y:S01]  /*0960*/  IMAD.MOV.U32 R19, RZ, RZ, -0x1 ;  /* 0xffffffffff137424 */ /* 0x000fe200078e00ff */
[----:B------:R-:W4:Y:S01]  /*0970*/  S2UR UR4, SR_CTAID.X ;  /* 0x00000000000479c3 */ /* 0x000f220000002500 */
[----:B------:R-:W-:-:S06]  /*0980*/  UP2UR UR38, UPR, URZ, 0x4 ;  /* 0x000000043f267883 */ /* 0x000fcc0008000000 */
[----:B------:R-:W-:Y:S01]  /*0990*/  @UP2 ULDC UR12, c[0x0][0x10] ;  /* 0x00000400000c2ab9 */ /* 0x000fe20000000800 */
[----:B------:R-:W-:Y:S01]  /*09a0*/  @UP2 UMOV UR7, URZ ;  /* 0x0000003f00072c82 */ /* 0x000fe20008000000 */
[----:B------:R-:W-:Y:S01]  /*09b0*/  @UP2 UMOV UR5, URZ ;  /* 0x0000003f00052c82 */ /* 0x000fe20008000000 */
[----:B012---:R-:W0:Y:S01]  /*09c0*/  LDC.64 R6, c[0x0][0x650] ;  /* 0x00019400ff067b82 */ /* 0x007e220000000a00 */
[----:B---3--:R-:W-:Y:S02]  /*09d0*/  @UP2 UMOV UR9, UR10 ;  /* 0x0000000a00092c82 */ /* 0x008fe40008000000 */
[----:B------:R-:W-:Y:S01]  /*09e0*/  @UP2 UMOV UR6, UR9 ;  /* 0x0000000900062c82 */ /* 0x000fe20008000000 */
[----:B------:R-:W-:Y:S01]  /*09f0*/  @!UP2 UMOV UR9, UR10 ;  /* 0x0000000a0009ac82 */ /* 0x000fe20008000000 */
[----:B----4-:R-:W-:-:S03]  /*0a00*/  @UP2 UIMAD.WIDE.U32 UR12, UR4, UR12, UR6 ;  /* 0x0000000c040c22a5 */ /* 0x010fc6000f8e0006 */
[----:B------:R-:W-:Y:S01]  /*0a10*/  @!UP2 ULDC UR6, c[0x0][0xc] ;  /* 0x000003000006aab9 */ /* 0x000fe20000000800 */
[----:B------:R-:W-:Y:S01]  /*0a20*/  @UP2 UIADD3 UR14, UR13, UR5, URZ ;  /* 0x000000050d0e2290 */ /* 0x000fe2000fffe03f */
[----:B------:R-:W-:Y:S02]  /*0a30*/  ULDC UR10, c[0x0][0xc] ;  /* 0x00000300000a7ab9 */ /* 0x000fe40000000800 */
[----:B------:R-:W-:Y:S01]  /*0a40*/  UMOV UR5, URZ ;  /* 0x0000003f00057c82 */ /* 0x000fe20008000000 */
[----:B------:R-:W-:Y:S01]  /*0a50*/  ULDC UR11, c[0x0][0x10] ;  /* 0x00000400000b7ab9 */ /* 0x000fe20000000800 */
[----:B------:R-:W-:Y:S02]  /*0a60*/  @!UP2 UIMAD.WIDE.U32 UR6, UR6, UR9, UR4 ;  /* 0x000000090606a2a5 */ /* 0x000fe4000f8e0004 */
[----:B------:R-:W-:Y:S01]  /*0a70*/  UIMAD.WIDE.U32 UR10, UR10, UR11, URZ ;  /* 0x0000000b0a0a72a5 */ /* 0x000fe2000f8e003f */
[----:B------:R-:W-:-:S03]  /*0a80*/  ULDC UR13, c[0x0][0x14] ;  /* 0x00000500000d7ab9 */ /* 0x000fc60000000800 */
[----:B------:R-:W-:Y:S02]  /*0a90*/  UIMAD.WIDE.U32 UR54, UR10, UR13, URZ ;  /* 0x0000000d0a3672a5 */ /* 0x000fe4000f8e003f */
[----:B------:R-:W-:Y:S01]  /*0aa0*/  UIMAD UR39, UR11, UR13, URZ ;  /* 0x0000000d0b2772a4 */ /* 0x000fe2000f8e023f */
[----:B------:R-:W-:Y:S01]  /*0ab0*/  @!UP2 UMOV UR12, UR6 ;  /* 0x00000006000cac82 */ /* 0x000fe20008000000 */
[----:B------:R-:W-:Y:S02]  /*0ac0*/  @!UP2 UMOV UR14, UR7 ;  /* 0x00000007000eac82 */ /* 0x000fe40008000000 */
[----:B------:R-:W-:Y:S02]  /*0ad0*/  UIADD3 UR39, UR55, UR39, URZ ;  /* 0x0000002737277290 */ /* 0x000fe4000fffe03f */
[----:B------:R-:W-:-:S04]  /*0ae0*/  UIADD3 UR6, UP1, UR12, UR54, URZ ;  /* 0x000000360c067290 */ /* 0x000fc8000ff3e03f */
[----:B------:R-:W-:Y:S02]  /*0af0*/  UIADD3.X UR7, UR14, UR39, URZ, UP1, !UPT ;  /* 0x000000270e077290 */ /* 0x000fe40008ffe43f */
[----:B------:R-:W-:Y:S02]  /*0b00*/  USEL UR6, UR6, UR12, !UP0 ;  /* 0x0000000c06067287 */ /* 0x000fe4000c000000 */
[----:B------:R-:W-:-:S04]  /*0b10*/  USEL UR7, UR7, UR14, !UP0 ;  /* 0x0000000e07077287 */ /* 0x000fc8000c000000 */
[----:B0-----:R-:W-:Y:S01]  /*0b20*/  ISETP.LE.U32.AND P0, PT, R6, UR6, PT ;  /* 0x0000000606007c0c */ /* 0x001fe2000bf03070 */
[----:B------:R-:W-:Y:S02]  /*0b30*/  IMAD.U32 R16, RZ, RZ, UR6 ;  /* 0x00000006ff107e24 */ /* 0x000fe4000f8e00ff */
[----:B------:R-:W-:Y:S02]  /*0b40*/  IMAD.U32 R0, RZ, RZ, UR7 ;  /* 0x00000007ff007e24 */ /* 0x000fe4000f8e00ff */
[----:B------:R-:W-:-:S03]  /*0b50*/  IMAD.U32 R17, RZ, RZ, UR7 ;  /* 0x00000007ff117e24 */ /* 0x000fc6000f8e00ff */
[----:B------:R-:W-:Y:S02]  /*0b60*/  ISETP.GE.U32.AND.EX P0, PT, R0, R7, PT, P0 ;  /* 0x000000070000720c */ /* 0x000fe40003f06100 */
[----:B------:R-:W-:-:S11]  /*0b70*/  PRMT R0, RZ, 0x7610, R0 ;  /* 0x00007610ff007816 */ /* 0x000fd60000000000 */
[----:B------:R-:W-:Y:S05]  /*0b80*/  @P0 BRA `(.L_x_9) ;  /* 0x00000004008c0947 */ /* 0x000fea0003800000 */
[----:B------:R-:W-:Y:S01]  /*0b90*/  I2FP.F32.U32 R0, UR4 ;  /* 0x0000000400007c45 */ /* 0x000fe20008201000 */
[----:B------:R-:W-:Y:S01]  /*0ba0*/  ULDC.64 UR16, c[0x0][0x628] ;  /* 0x00018a0000107ab9 */ /* 0x000fe20000000a00 */
[----:B------:R-:W-:Y:S01]  /*0bb0*/  ULDC UR6, c[0x0][0x150] ;  /* 0x0000540000067ab9 */ /* 0x000fe20000000800 */
[----:B------:R-:W-:Y:S01]  /*0bc0*/  ISETP.NE.U32.AND P0, PT, RZ, UR16, PT ;  /* 0x00000010ff007c0c */ /* 0x000fe2000bf05070 */
[----:B------:R-:W-:Y:S01]  /*0bd0*/  ULDC UR15, c[0x0][0x630] ;  /* 0x00018c00000f7ab9 */ /* 0x000fe20000000800 */
[----:B------:R-:W-:Y:S01]  /*0be0*/  FMUL R0, R0, UR6 ;  /* 0x0000000600007c20 */ /* 0x000fe20008400000 */
[----:B------:R-:W-:Y:S01]  /*0bf0*/  R2UR UR19, R16 ;  /* 0x00000000101372ca */ /* 0x000fe200000e0000 */
[----:B------:R-:W-:Y:S01]  /*0c00*/  ULDC UR21, c[0x0][0x154] ;  /* 0x0000550000157ab9 */ /* 0x000fe20000000800 */
[----:B------:R-:W-:Y:S01]  /*0c10*/  ISETP.NE.AND.EX P0, PT, RZ, UR17, PT, P0 ;  /* 0x00000011ff007c0c */ /* 0x000fe2000bf05300 */
[----:B------:R0:W1:Y:S01]  /*0c20*/  F2I.U32.TRUNC.NTZ R2, R0 ;  /* 0x0000000000027305 */ /* 0x000062000020f000 */
[----:B------:R-:W-:-:S02]  /*0c30*/  R2UR UR20, R17 ;  /* 0x00000000111472ca */ /* 0x000fc400000e0000 */
[----:B------:R-:W-:Y:S02]  /*0c40*/  R2UR UR6, R16 ;  /* 0x00000000100672ca */ /* 0x000fe400000e0000 */
[----:B------:R-:W-:-:S07]  /*0c50*/  R2UR UR7, R17 ;  /* 0x00000000110772ca */ /* 0x000fce00000e0000 */
[----:B0-----:R-:W-:Y:S08]  /*0c60*/  @!P0 BRA `(.L_x_10) ;  /* 0x0000000000308947 */ /* 0x001ff00003800000 */
[----:B------:R-:W-:Y:S01]  /*0c70*/  R2UR UR6, R16 ;  /* 0x00000000100672ca */ /* 0x000fe200000e0000 */
[----:B------:R-:W-:Y:S01]  /*0c80*/  ULDC UR12, c[0x0][0x634] ;  /* 0x00018d00000c7ab9 */ /* 0x000fe20000000800 */
[----:B------:R-:W-:-:S11]  /*0c90*/  R2UR UR14, R17 ;  /* 0x00000000110e72ca */ /* 0x000fd600000e0000 */
[----:B------:R-:W-:-:S04]  /*0ca0*/  UIADD3 UR12, UP1, UR6, UR12, URZ ;  /* 0x0000000c060c7290 */ /* 0x000fc8000ff3e03f */
[----:B------:R-:W-:-:S04]  /*0cb0*/  UIADD3.X UR14, URZ, UR14, URZ, UP1, !UPT ;  /* 0x0000000e3f0e7290 */ /* 0x000fc80008ffe43f */
[----:B------:R-:W-:-:S04]  /*0cc0*/  UIMAD.WIDE.U32 UR6, UR14, UR16, URZ ;  /* 0x000000100e0672a5 */ /* 0x000fc8000f8e003f */
[----:B------:R-:W-:Y:S02]  /*0cd0*/  UIMAD.WIDE.U32 UR10, UP1, UR12, UR17, UR6 ;  /* 0x000000110c0a72a5 */ /* 0x000fe4000f820006 */
[----:B------:R-:W-:Y:S02]  /*0ce0*/  UIMAD.WIDE.U32 UR6, UR12, UR16, URZ ;  /* 0x000000100c0672a5 */ /* 0x000fe4000f8e003f */
[----:B------:R-:W-:Y:S02]  /*0cf0*/  UIADD3.X UR13, URZ, URZ, URZ, UP1, !UPT ;  /* 0x0000003f3f0d7290 */ /* 0x000fe40008ffe43f */
[----:B------:R-:W-:Y:S01]  /*0d00*/  UIADD3 URZ, UP1, UR7, UR10, URZ ;  /* 0x0000000a073f7290 */ /* 0x000fe2000ff3e03f */
[----:B------:R-:W-:-:S03]  /*0d10*/  UMOV UR12, UR11 ;  /* 0x0000000b000c7c82 */ /* 0x000fc60008000000 */
[----:B------:R-:W-:-:S12]  /*0d20*/  UIMAD.WIDE.U32.X UR6, UR14, UR17, UR12, UP1 ;  /* 0x000000110e0672a5 */ /* 0x000fd800088e040c */
.L_x_10:
[----:B------:R-:W-:Y:S01]  /*0d30*/  USHF.R.U64 UR5, UR6, UR15, UR7 ;  /* 0x0000000f06057299 */ /* 0x000fe20008001207 */
[----:B------:R-:W-:Y:S01]  /*0d40*/  I2FP.F32.U32 R0, UR9 ;  /* 0x0000000900007c45 */ /* 0x000fe20008201000 */
[----:B------:R-:W-:Y:S01]  /*0d50*/  USHF.R.U32.HI UR6, URZ, UR15, UR7 ;  /* 0x0000000f3f067299 */ /* 0x000fe20008011607 */
[----:B-1----:R-:W-:Y:S01]  /*0d60*/  R2UR UR14, R2 ;  /* 0x00000000020e72ca */ /* 0x002fe200000e0000 */
[----:B------:R-:W-:Y:S02]  /*0d70*/  UIADD3 UR17, UP1, URZ, -UR5, URZ ;  /* 0x800000053f117290 */ /* 0x000fe4000ff3e03f */
[----:B------:R-:W-:Y:S01]  /*0d80*/  FMUL R0, R0, UR21 ;  /* 0x0000001500007c20 */ /* 0x000fe20008400000 */
[----:B------:R-:W-:Y:S01]  /*0d90*/  ULDC.64 UR10, c[0x0][0x620] ;  /* 0x00018800000a7ab9 */ /* 0x000fe20000000a00 */
[----:B------:R-:W-:Y:S01]  /*0da0*/  UIADD3.X UR6, URZ, ~UR6, URZ, UP1, !UPT ;  /* 0x800000063f067290 */ /* 0x000fe20008ffe43f */
[----:B------:R-:W-:Y:S01]  /*0db0*/  UMOV UR12, UR19 ;  /* 0x00000013000c7c82 */ /* 0x000fe20008000000 */
[----:B------:R-:W-:-:S02]  /*0dc0*/  UMOV UR13, UR20 ;  /* 0x00000014000d7c82 */ /* 0x000fc40008000000 */
[----:B------:R-:W-:Y:S01]  /*0dd0*/  UIMAD UR6, UR6, UR10, URZ ;  /* 0x0000000a060672a4 */ /* 0x000fe2000f8e023f */
[----:B------:R-:W0:Y:S01]  /*0de0*/  F2I.U32.TRUNC.NTZ R0, R0 ;  /* 0x0000000000007305 */ /* 0x000e22000020f000 */
[----:B------:R-:W-:Y:S02]  /*0df0*/  UIMAD.WIDE.U32 UR12, UR17, UR10, UR12 ;  /* 0x0000000a110c72a5 */ /* 0x000fe4000f8e000c */
[----:B------:R-:W-:Y:S01]  /*0e00*/  UIMAD UR17, UR17, UR11, UR6 ;  /* 0x0000000b111172a4 */ /* 0x000fe2000f8e0206 */
[----:B------:R-:W-:Y:S01]  /*0e10*/  ULDC UR24, c[0x0][0x658] ;  /* 0x0001960000187ab9 */ /* 0x000fe20000000800 */
[----:B------:R-:W-:Y:S02]  /*0e20*/  UMOV UR22, 0xffffffff ;  /* 0xffffffff00167882 */ /* 0x000fe40000000000 */
[----:B------:R-:W-:Y:S01]  /*0e30*/  UIADD3 UR17, UR13, UR17, URZ ;  /* 0x000000110d117290 */ /* 0x000fe2000fffe03f */
[----:B------:R-:W-:Y:S01]  /*0e40*/  ULDC UR19, c[0x0][0x618] ;  /* 0x0001860000137ab9 */ /* 0x000fe20000000800 */
[----:B------:R-:W-:Y:S01]  /*0e50*/  ULDC.64 UR6, c[0x0][0x640] ;  /* 0x0001900000067ab9 */ /* 0x000fe20000000a00 */
[----:B------:R-:W-:Y:S01]  /*0e60*/  USHF.L.U32 UR13, UR22, UR24, URZ ;  /* 0x00000018160d7299 */ /* 0x000fe2000800063f */
[----:B------:R-:W-:Y:S01]  /*0e70*/  ISETP.NE.U32.AND P0, PT, RZ, UR6, PT ;  /* 0x00000006ff007c0c */ /* 0x000fe2000bf05070 */
[----:B------:R-:W-:-:S02]  /*0e80*/  USHF.R.U64 UR22, UR12, UR19, UR17 ;  /* 0x000000130c167299 */ /* 0x000fc40008001211 */
[----:B------:R-:W-:Y:S01]  /*0e90*/  USHF.R.U32.HI UR12, URZ, UR19, UR17 ;  /* 0x000000133f0c7299 */ /* 0x000fe20008011611 */
[----:B0-----:R-:W-:Y:S01]  /*0ea0*/  R2UR UR16, R0 ;  /* 0x00000000001072ca */ /* 0x001fe200000e0000 */
[----:B------:R-:W-:Y:S01]  /*0eb0*/  ULDC UR21, c[0x0][0x608] ;  /* 0x0001820000157ab9 */ /* 0x000fe20000000800 */
[----:B------:R-:W-:Y:S01]  /*0ec0*/  ISETP.NE.AND.EX P0, PT, RZ, UR7, PT, P0 ;  /* 0x00000007ff007c0c */ /* 0x000fe2000bf05300 */
[----:B------:R-:W-:Y:S02]  /*0ed0*/  USHF.R.U64 UR26, UR22, UR21, UR12 ;  /* 0x00000015161a7299 */ /* 0x000fe4000800120c */
[----:B------:R-:W-:Y:S01]  /*0ee0*/  USHF.R.U32.HI UR12, URZ, UR21, UR12 ;  /* 0x000000153f0c7299 */ /* 0x000fe2000801160c */
[----:B------:R-:W-:Y:S01]  /*0ef0*/  UMOV UR20, 0x1 ;  /* 0x0000000100147882 */ /* 0x000fe20000000000 */
[----:B------:R-:W-:Y:S02]  /*0f00*/  UIADD3 UR14, -UR14, URZ, URZ ;  /* 0x0000003f0e0e7290 */ /* 0x000fe4000fffe13f */
[----:B------:R-:W-:-:S02]  /*0f10*/  USHF.R.U64 UR27, UR26, UR24, UR12 ;  /* 0x000000181a1b7299 */ /* 0x000fc4000800120c */
[----:B------:R-:W-:Y:S01]  /*0f20*/  USHF.L.U32 UR19, UR20, UR24, URZ ;  /* 0x0000001814137299 */ /* 0x000fe2000800063f */
[----:B------:R-:W-:Y:S01]  /*0f30*/  ULDC UR15, c[0x0][0x144] ;  /* 0x00005100000f7ab9 */ /* 0x000fe20000000800 */
[----:B------:R-:W-:Y:S01]  /*0f40*/  ULDC UR10, c[0x0][0x600] ;  /* 0x00018000000a7ab9 */ /* 0x000fe20000000800 */
[----:B------:R-:W-:Y:S02]  /*0f50*/  ULOP3.LUT UR20, URZ, UR13, URZ, 0x33, !UPT ;  /* 0x0000000d3f147292 */ /* 0x000fe4000f8e333f */
[----:B------:R-:W-:Y:S02]  /*0f60*/  USHF.R.U32.HI UR13, URZ, UR24, UR12 ;  /* 0x000000183f0d7299 */ /* 0x000fe4000801160c */
[----:B------:R-:W-:Y:S02]  /*0f70*/  UIADD3 UR11, UR10, -0x1, URZ ;  /* 0xffffffff0a0b7890 */ /* 0x000fe4000fffe03f */
[----:B------:R-:W-:Y:S02]  /*0f80*/  UIADD3 UR23, -UR16, URZ, URZ ;  /* 0x0000003f10177290 */ /* 0x000fe4000fffe13f */
[----:B------:R-:W-:Y:S01]  /*0f90*/  UIMAD UR4, UR15, UR14, UR4 ;  /* 0x0000000e0f0472a4 */ /* 0x000fe2000f8e0204 */
[----:B------:R-:W-:Y:S01]  /*0fa0*/  ULDC UR28, c[0x0][0x148] ;  /* 0x00005200001c7ab9 */ /* 0x000fe20000000800 */
[----:B------:R-:W-:Y:S01]  /*0fb0*/  ULDC UR24, c[0x0][0x648] ;  /* 0x0001920000187ab9 */ /* 0x000fe20000000800 */
[----:B------:R-:W-:Y:S01]  /*0fc0*/  ULDC UR25, c[0x0][0x638] ;  /* 0x00018e0000197ab9 */ /* 0x000fe20000000800 */
[----:B------:R-:W-:Y:S01]  /*0fd0*/  UMOV UR12, UR27 ;  /* 0x0000001b000c7c82 */ /* 0x000fe20008000000 */
[----:B------:R-:W-:Y:S07]  /*0fe0*/  @!P0 BRA `(.L_x_11) ;  /* 0x0000000000308947 */ /* 0x000fee0003800000 */
[----:B------:R-:W-:Y:S02]  /*0ff0*/  ULDC UR16, c[0x0][0x64c] ;  /* 0x0001930000107ab9 */ /* 0x000fe40000000800 */
        /* <DEDUP_REMOVED lines=8> */
[----:B------:R-:W-:-:S07]  /*1080*/  UIMAD.WIDE.U32.X UR6, UR21, UR7, UR16, UP1 ;  /* 0x00000007150672a5 */ /* 0x000fce00088e0410 */
[----:B------:R-:W-:Y:S01]  /*1090*/  UMOV UR12, UR6 ;  /* 0x00000006000c7c82 */ /* 0x000fe20008000000 */
[----:B------:R-:W-:-:S05]  /*10a0*/  UMOV UR13, UR7 ;  /* 0x00000007000d7c82 */ /* 0x000fca0008000000 */
.L_x_11:
[----:B------:R-:W-:Y:S01]  /*10b0*/  UISETP.NE.AND UP1, UPT, UR38, URZ, UPT ;  /* 0x0000003f2600728c */ /* 0x000fe2000bf25270 */
[----:B------:R-:W-:Y:S01]  /*10c0*/  IMAD.MOV.U32 R0, RZ, RZ, 0x1 ;  /* 0x00000001ff007424 */ /* 0x000fe200078e00ff */
[----:B------:R-:W-:Y:S01]  /*10d0*/  USHF.R.U64 UR6, UR12, UR24, UR13 ;  /* 0x000000180c067299 */ /* 0x000fe2000800120d */
[----:B------:R-:W-:Y:S01]  /*10e0*/  IMAD.U32 R19, RZ, RZ, UR5 ;  /* 0x00000005ff137e24 */ /* 0x000fe2000f8e00ff */
[----:B------:R-:W-:Y:S02]  /*10f0*/  ULOP3.LUT UR20, UR26, UR20, URZ, 0xc0, !UPT ;  /* 0x000000141a147292 */ /* 0x000fe4000f8ec03f */
[----:B------:R-:W-:Y:S02]  /*1100*/  UIADD3 UR7, -UR6, URZ, URZ ;  /* 0x0000003f06077290 */ /* 0x000fe4000fffe13f */
[----:B------:R-:W-:Y:S02]  /*1110*/  UIMAD UR19, UR19, UR6, UR20 ;  /* 0x00000006131372a4 */ /* 0x000fe4000f8e0214 */
[----:B------:R-:W-:-:S02]  /*1120*/  ULOP3.LUT UR11, UR22, UR11, URZ, 0xc0, !UPT ;  /* 0x0000000b160b7292 */ /* 0x000fc4000f8ec03f */
[----:B------:R-:W-:Y:S02]  /*1130*/  @UP1 UIMAD UR4, UR28, UR23, UR9 ;  /* 0x000000171c0412a4 */ /* 0x000fe4000f8e0209 */
[----:B------:R-:W-:-:S03]  /*1140*/  UIMAD UR6, UR7, UR25, UR27 ;  /* 0x00000019070672a4 */ /* 0x000fc6000f8e021b */
[----:B------:R-:W-:Y:S01]  /*1150*/  ULDC UR7, c[0x0][0x610] ;  /* 0x0001840000077ab9 */ /* 0x000fe20000000800 */
[----:B------:R-:W-:Y:S02]  /*1160*/  UIMAD UR6, UR6, UR10, UR11 ;  /* 0x0000000a060672a4 */ /* 0x000fe4000f8e020b */
[----:B------:R-:W-:-:S04]  /*1170*/  UIMAD UR4, UR19, UR7, UR4 ;  /* 0x00000007130472a4 */ /* 0x000fc8000f8e0204 */
[----:B------:R-:W-:Y:S02]  /*1180*/  USEL UR7, UR6, UR4, !UP1 ;  /* 0x0000000406077287 */ /* 0x000fe4000c800000 */
[----:B------:R-:W-:-:S04]  /*1190*/  USEL UR4, UR4, UR6, !UP1 ;  /* 0x0000000604047287 */ /* 0x000fc8000c800000 */
[----:B------:R-:W-:Y:S02]  /*11a0*/  IMAD.U32 R2, RZ, RZ, UR7 ;  /* 0x00000007ff027e24 */ /* 0x000fe4000f8e00ff */
[----:B------:R-:W-:-:S07]  /*11b0*/  IMAD.U32 R18, RZ, RZ, UR4 ;  /* 0x00000004ff127e24 */ /* 0x000fce000f8e00ff */
.L_x_9:
[----:B------:R-:W-:Y:S02]  /*11c0*/  ULDC UR4, c[0x0][0x28c] ;  /* 0x0000a30000047ab9 */ /* 0x000fe40000000800 */
[----:B------:R-:W-:-:S04]  /*11d0*/  UIADD3 UR4, UR4, 0x7f, URZ ;  /* 0x0000007f04047890 */ /* 0x000fc8000fffe03f */
[----:B------:R-:W-:-:S04]  /*11e0*/  USHF.R.S32.HI UR5, URZ, 0x1f, UR4 ;  /* 0x0000001f3f057899 */ /* 0x000fc80008011404 */
[----:B------:R-:W-:-:S04]  /*11f0*/  ULEA.HI UR5, UR5, UR4, URZ, 0x7 ;  /* 0x0000000405057291 */ /* 0x000fc8000f8f383f */
[----:B------:R-:W-:Y:S01]  /*1200*/  USHF.R.S32.HI UR37, URZ, 0x7, UR5 ;  /* 0x000000073f257899 */ /* 0x000fe20008011405 */
[----:B------:R-:W-:Y:S11]  /*1210*/  @!P1 BRA `(.L_x_12) ;  /* 0x0000003c00009947 */ /* 0x000ff60003800000 */
[----:B------:R-:W-:-:S06]  /*1220*/  UISETP.GT.U32.AND UP1, UPT, UR18, 0x1, UPT ;  /* 0x000000011200788c */ /* 0x000fcc000bf24070 */
[----:B------:R-:W-:-:S13]  /*1230*/  PLOP3.LUT P0, PT, PT, PT, UP1, 0x80, 0x0 ;  /* 0x000000000000781c */ /* 0x000fda0003f0f018 */
[----:B------:R-:W-:Y:S05]  /*1240*/  @P0 EXIT ;  /* 0x000000000000094d */ /* 0x000fea0003800000 */
.L_x_13:
[----:B------:R-:W-:-:S08]  /*1250*/  NOP ;  /* 0x0000000000007918 */ /* 0x000fd00000000000 */
[----:B------:R-:W0:Y:S02]  /*1260*/  USETMAXREG.TRY_ALLOC.CTAPOOL UP1, 0xe8 ;  /* 0x000000e8000079c8 */ /* 0x000e240008020600 */
[----:B0-----:R-:W-:-:S13]  /*1270*/  PLOP3.LUT P0, PT, PT, PT, UP1, 0x80, 0x0 ;  /* 0x000000000000781c */ /* 0x001fda0003f0f018 */
[----:B------:R-:W-:Y:S05]  /*1280*/  @!P0 BRA `(.L_x_13) ;  /* 0xfffffffc00f08947 */ /* 0x000fea000383ffff */
[----:B------:R-:W-:-:S13]  /*1290*/  LOP3.LUT P0, RZ, R0, 0xff, RZ, 0xc0, !PT ;  /* 0x000000ff00ff7812 */ /* 0x000fda000780c0ff */
[----:B------:R-:W-:Y:S05]  /*12a0*/  @!P0 EXIT ;  /* 0x000000000000894d */ /* 0x000fea0003800000 */
[----:B------:R-:W-:Y:S01]  /*12b0*/  SHF.R.S32.HI R0, RZ, 0x1f, R3 ;  /* 0x0000001fff007819 */ /* 0x000fe20000011403 */
[----:B------:R-:W0:Y:S01]  /*12c0*/  S2UR UR5, SR_CgaCtaId ;  /* 0x00000000000579c3 */ /* 0x000e220000008800 */
[----:B------:R-:W-:Y:S02]  /*12d0*/  USHF.R.U32.HI UR4, URZ, 0x2, UR37 ;  /* 0x000000023f047899 */ /* 0x000fe40008011625 */
[CC--:B------:R-:W-:Y:S01]  /*12e0*/  LEA.HI R4, R0.reuse, R3.reuse, RZ, 0x2 ;  /* 0x0000000300047211 */ /* 0x0c0fe200078f10ff */
[----:B------:R-:W-:Y:S01]  /*12f0*/  UMOV UR41, 0x400 ;  /* 0x0000040000297882 */ /* 0x000fe20000000000 */
[----:B------:R-:W-:Y:S01]  /*1300*/  LEA.HI R0, R0, R3, RZ, 0x5 ;  /* 0x0000000300007211 */ /* 0x000fe200078f28ff */
[----:B------:R-:W-:Y:S01]  /*1310*/  ULOP3.LUT UR44, UR37, 0x3, URZ, 0xc0, !UPT ;  /* 0x00000003252c7892 */ /* 0x000fe2000f8ec03f */
[--C-:B------:R-:W-:Y:S01]  /*1320*/  SHF.R.S32.HI R56, RZ, 0x2, R4.reuse ;  /* 0x00000002ff387819 */ /* 0x100fe20000011404 */
[----:B------:R-:W1:Y:S01]  /*1330*/  LDC.64 R6, c[0x0][0x5c8] ;  /* 0x00017200ff067b82 */ /* 0x000e620000000a00 */
[----:B------:R-:W-:Y:S01]  /*1340*/  SHF.R.S32.HI R5, RZ, 0x1f, R4 ;  /* 0x0000001fff057819 */ /* 0x000fe20000011404 */
[----:B------:R-:W-:Y:S01]  /*1350*/  ULOP3.LUT UR4, UR4, 0x1, URZ, 0xc0, !UPT ;  /* 0x0000000104047892 */ /* 0x000fe2000f8ec03f */
[----:B------:R-:W-:Y:S01]  /*1360*/  LOP3.LUT R4, R4, 0xfffffffc, RZ, 0xc0, !PT ;  /* 0xfffffffc04047812 */ /* 0x000fe200078ec0ff */
[----:B------:R-:W-:Y:S01]  /*1370*/  USEL UR44, UR44, URZ, !UP0 ;  /* 0x0000003f2c2c7287 */ /* 0x000fe2000c000000 */
[----:B------:R-:W-:Y:S01]  /*1380*/  LEA.HI R5, R5, R56, RZ, 0x3 ;  /* 0x0000003805057211 */ /* 0x000fe200078f18ff */
[----:B------:R-:W-:-:S02]  /*1390*/  UISETP.EQ.U32.AND UP0, UPT, UR4, 0x1, !UP0 ;  /* 0x000000010400788c */ /* 0x000fc4000c702070 */
[----:B------:R-:W-:Y:S01]  /*13a0*/  IMAD.IADD R4, R3, 0x1, -R4 ;  /* 0x0000000103047824 */ /* 0x000fe200078e0a04 */
[----:B------:R-:W-:Y:S01]  /*13b0*/  LOP3.LUT R5, R5, 0xfffffff8, RZ, 0xc0, !PT ;  /* 0xfffffff805057812 */ /* 0x000fe200078ec0ff */
[----:B------:R-:W-:Y:S01]  /*13c0*/  UISETP.LT.AND UP1, UPT, UR37, 0x1, UPT ;  /* 0x000000012500788c */ /* 0x000fe2000bf21270 */
[----:B------:R-:W-:Y:S01]  /*13d0*/  SHF.R.S32.HI R3, RZ, 0x5, R0 ;  /* 0x00000005ff037819 */ /* 0x000fe20000011400 */
[----:B------:R-:W-:Y:S01]  /*13e0*/  VIADD R0, R63, 0xffffffff ;  /* 0xffffffff3f007836 */ /* 0x000fe20000000000 */
[----:B------:R-:W-:Y:S01]  /*13f0*/  ULDC UR43, c[0x0][0x658] ;  /* 0x00019600002b7ab9 */ /* 0x000fe20000000800 */
[----:B------:R-:W-:Y:S01]  /*1400*/  IMAD.IADD R56, R56, 0x1, -R5 ;  /* 0x0000000138387824 */ /* 0x000fe200078e0a05 */
[----:B------:R-:W-:Y:S01]  /*1410*/  UMOV UR6, 0xffffffff ;  /* 0xffffffff00067882 */ /* 0x000fe20000000000 */
[----:B------:R-:W2:Y:S01]  /*1420*/  LDC R5, c[0x0][0x288] ;  /* 0x0000a200ff057b82 */ /* 0x000ea20000000800 */
[----:B0-----:R-:W-:Y:S01]  /*1430*/  ULEA UR41, UR5, UR41, 0x18 ;  /* 0x0000002905297291 */ /* 0x001fe2000f8ec03f */
[C---:B------:R-:W-:Y:S01]  /*1440*/  ISETP.NE.AND P0, PT, R0.reuse, RZ, PT ;  /* 0x000000ff0000720c */ /* 0x040fe20003f05270 */
[----:B------:R-:W-:Y:S01]  /*1450*/  IMAD.SHL.U32 R0, R0, 0x8, RZ ;  /* 0x0000000800007824 */ /* 0x000fe200078e00ff */
[--C-:B------:R-:W-:Y:S01]  /*1460*/  SHF.R.S32.HI R57, RZ, 0x1f, R56.reuse ;  /* 0x0000001fff397819 */ /* 0x100fe20000011438 */
[----:B------:R-:W-:Y:S01]  /*1470*/  UIADD3 UR4, UR41, 0x180, URZ ;  /* 0x0000018029047890 */ /* 0x000fe2000fffe03f */
[----:B------:R-:W-:Y:S01]  /*1480*/  IMAD.SHL.U32 R58, R4, 0x2, RZ ;  /* 0x00000002043a7824 */ /* 0x000fe200078e00ff */
[----:B------:R-:W-:Y:S01]  /*1490*/  UIADD3 UR5, UR41, 0x10180, URZ ;  /* 0x0001018029057890 */ /* 0x000fe2000fffe03f */
[C-C-:B------:R-:W-:Y:S01]  /*14a0*/  IMAD R65, R3.reuse, -0x10, -R56.reuse ;  /* 0xfffffff003417824 */ /* 0x140fe200078e0a38 */
[----:B------:R-:W-:Y:S01]  /*14b0*/  UIADD3 UR52, UR41, 0x50, URZ ;  /* 0x0000005029347890 */ /* 0x000fe2000fffe03f */
[----:B------:R-:W-:Y:S01]  /*14c0*/  LOP3.LUT R0, R0, 0x8, RZ, 0xc0, !PT ;  /* 0x0000000800007812 */ /* 0x000fe200078ec0ff */
[----:B------:R-:W-:Y:S01]  /*14d0*/  USHF.R.U32.HI UR4, URZ, 0x4, UR4 ;  /* 0x000000043f047899 */ /* 0x000fe20008011604 */
[----:B------:R-:W-:Y:S01]  /*14e0*/  IMAD.WIDE R56, R3, 0x10, R56 ;  /* 0x0000001003387825 */ /* 0x000fe200078e0238 */
[----:B------:R-:W-:Y:S01]  /*14f0*/  USHF.R.U32.HI UR5, URZ, 0x4, UR5 ;  /* 0x000000043f057899 */ /* 0x000fe20008011605 */
[C---:B-1----:R-:W-:Y:S01]  /*1500*/  SHF.L.U64.HI R60, R6.reuse, 0x3, R7 ;  /* 0x00000003063c7819 */ /* 0x042fe20000010207 */
[----:B------:R-:W-:Y:S01]  /*1510*/  ULDC UR8, c[0x0][0x284] ;  /* 0x0000a10000087ab9 */ /* 0x000fe20000000800 */
[----:B------:R-:W-:Y:S01]  /*1520*/  USEL UR50, UR37, 0x1, UP1 ;  /* 0x0000000125327887 */ /* 0x000fe20008800000 */
[----:B------:R-:W-:Y:S01]  /*1530*/  IMAD.SHL.U32 R61, R6, 0x8, RZ ;  /* 0x00000008063d7824 */ /* 0x000fe200078e00ff */
[----:B------:R-:W-:Y:S01]  /*1540*/  USHF.L.U32 UR6, UR6, UR43, URZ ;  /* 0x0000002b06067299 */ /* 0x000fe2000800063f */
[----:B------:R-:W-:Y:S01]  /*1550*/  SEL R66, RZ, 0x1, P0 ;  /* 0x00000001ff427807 */ /* 0x000fe20000000000 */
[----:B------:R-:W-:Y:S01]  /*1560*/  ULOP3.LUT UR4, UR4, 0x3fff, URZ, 0xc0, !UPT ;  /* 0x00003fff04047892 */ /* 0x000fe2000f8ec03f */
[----:B------:R-:W-:Y:S01]  /*1570*/  LEA R63, R63, UR52, 0x3 ;  /* 0x000000343f3f7c11 */ /* 0x000fe2000f8e18ff */
[----:B------:R-:W-:Y:S01]  /*1580*/  ULOP3.LUT UR5, UR5, 0x3fff, URZ, 0xc0, !UPT ;  /* 0x00003fff05057892 */ /* 0x000fe2000f8ec03f */
[----:B------:R-:W-:Y:S01]  /*1590*/  LOP3.LUT R67, R0, 0x8, RZ, 0x3c, !PT ;  /* 0x0000000800437812 */ /* 0x000fe200078e3cff */
[----:B--2---:R-:W-:Y:S01]  /*15a0*/  IMAD R62, R4, -0x2, R5 ;  /* 0xfffffffe043e7824 */ /* 0x004fe200078e0205 */
[----:B------:R-:W-:Y:S01]  /*15b0*/  LOP3.LUT R64, R0, 0x18, RZ, 0x3c, !PT ;  /* 0x0000001800407812 */ /* 0x000fe200078e3cff */
[----:B------:R-:W-:Y:S01]  /*15c0*/  VIADD R65, R65, UR8 ;  /* 0x0000000841417c36 */ /* 0x000fe20008000000 */
[----:B------:R-:W-:Y:S01]  /*15d0*/  SHF.R.S32.HI R59, RZ, 0x1f, R58 ;  /* 0x0000001fff3b7819 */ /* 0x000fe2000001143a */
[----:B------:R-:W-:Y:S01]  /*15e0*/  ULDC UR42, c[0x0][0x600] ;  /* 0x00018000002a7ab9 */ /* 0x000fe20000000800 */
[----:B------:R-:W-:Y:S01]  /*15f0*/  UMOV UR7, 0x1 ;  /* 0x0000000100077882 */ /* 0x000fe20000000000 */
[----:B------:R-:W-:-:S02]  /*1600*/  ULOP3.LUT UR51, UR40, 0x1, URZ, 0xfc, !UPT ;  /* 0x0000000128337892 */ /* 0x000fc4000f8efc3f */
[----:B------:R-:W-:Y:S02]  /*1610*/  USHF.L.U32 UR49, UR37, 0x1, URZ ;  /* 0x0000000125317899 */ /* 0x000fe4000800063f */
[----:B------:R-:W-:Y:S02]  /*1620*/  USHF.L.U64.HI UR36, UR54, 0x1, UR39 ;  /* 0x0000000136247899 */ /* 0x000fe40008010227 */
[----:B------:R-:W-:Y:S02]  /*1630*/  UIADD3 UR42, UR42, -0x1, URZ ;  /* 0xffffffff2a2a7890 */ /* 0x000fe4000fffe03f */
[----:B------:R-:W-:Y:S02]  /*1640*/  USHF.L.U32 UR43, UR7, UR43, URZ ;  /* 0x0000002b072b7299 */ /* 0x000fe4000800063f */
[----:B------:R-:W-:Y:S02]  /*1650*/  UIADD3 UR50, -UR50, UR37, URZ ;  /* 0x0000002532327290 */ /* 0x000fe4000fffe13f */
[----:B------:R-:W-:-:S02]  /*1660*/  ULOP3.LUT UR45, URZ, UR6, URZ, 0x33, !UPT ;  /* 0x000000063f2d7292 */ /* 0x000fc4000f8e333f */
[----:B------:R-:W-:Y:S02]  /*1670*/  USEL UR46, URZ, 0x1, !UP0 ;  /* 0x000000013f2e7887 */ /* 0x000fe4000c000000 */
[----:B------:R-:W-:Y:S02]  /*1680*/  ULOP3.LUT UR47, UR4, 0x10000, URZ, 0xfc, !UPT ;  /* 0x00010000042f7892 */ /* 0x000fe4000f8efc3f */
[----:B------:R-:W-:-:S12]  /*1690*/  ULOP3.LUT UR48, UR5, 0x10000, URZ, 0xfc, !UPT ;  /* 0x0001000005307892 */ /* 0x000fd8000f8efc3f */
.L_x_97:
[----:B------:R-:W-:-:S04]  /*16a0*/  SHF.L.U32 R0, R66, 0x1f, RZ ;  /* 0x0000001f42007819 */ /* 0x000fc800000006ff */
[----:B------:R-:W0:Y:S02]  /*16b0*/  SYNCS.PHASECHK.TRANS64.TRYWAIT P0, [R63+URZ+-0x8], R0 ;  /* 0xfffff8003f0075a7 */ /* 0x000e24000800017f */
[----:B01234-:R-:W-:Y:S05]  /*16c0*/  @!P0 BRA `(.L_x_14) ;  /* 0x0000004400f08947 */ /* 0x01ffea0003800000 */
.L_x_119:
[----:B------:R-:W-:Y:S02]  /*16d0*/  ULDC UR4, c[0x0][0x28c] ;  /* 0x0000a30000047ab9 */ /* 0x000fe40000000800 */
[----:B------:R-:W-:-:S13]  /*16e0*/  ISETP.LT.AND P0, PT, RZ, UR4, PT ;  /* 0x00000004ff007c0c */ /* 0x000fda000bf01270 */
[----:B------:R-:W-:Y:S05]  /*16f0*/  @P0 BRA `(.L_x_15) ;  /* 0x0000000000400947 */ /* 0x000fea0003800000 */
[----:B0-----:R-:W-:Y:S01]  /*1700*/  MOV R0, 0x0 ;  /* 0x0000000000007802 */ /* 0x001fe20000000f00 */
[----:B------:R-:W-:Y:S01]  /*1710*/  ULDC.64 UR4, c[0x4][0x68] ;  /* 0x01001a0000047ab9 */ /* 0x000fe20000000a00 */
[----:B------:R-:W-:Y:S01]  /*1720*/  ULDC.64 UR6, c[0x4][0x8] ;  /* 0x0100020000067ab9 */ /* 0x000fe20000000a00 */
[----:B------:R-:W-:Y:S01]  /*1730*/  IMAD.U32 R4, RZ, RZ, UR4 ;  /* 0x00000004ff047e24 */ /* 0x000fe2000f8e00ff */
[----:B------:R0:W1:Y:S01]  /*1740*/  LDC.64 R14, c[0x4][R0] ;  /* 0x01000000000e7b82 */ /* 0x0000620000000a00 */
[----:B------:R-:W-:Y:S01]  /*1750*/  IMAD.U32 R5, RZ, RZ, UR5 ;  /* 0x00000005ff057e24 */ /* 0x000fe2000f8e00ff */
[----:B------:R-:W-:Y:S01]  /*1760*/  ULDC.64 UR4, c[0x4][0x70] ;  /* 0x01001c0000047ab9 */ /* 0x000fe20000000a00 */
[----:B------:R-:W-:Y:S02]  /*1770*/  IMAD.U32 R10, RZ, RZ, UR6 ;  /* 0x00000006ff0a7e24 */ /* 0x000fe4000f8e00ff */
[----:B------:R-:W-:Y:S02]  /*1780*/  IMAD.U32 R6, RZ, RZ, UR4 ;  /* 0x00000004ff067e24 */ /* 0x000fe4000f8e00ff */
[----:B------:R-:W-:-:S02]  /*1790*/  IMAD.U32 R7, RZ, RZ, UR5 ;  /* 0x00000005ff077e24 */ /* 0x000fc4000f8e00ff */
[----:B------:R-:W-:Y:S02]  /*17a0*/  IMAD.U32 R11, RZ, RZ, UR7 ;  /* 0x00000007ff0b7e24 */ /* 0x000fe4000f8e00ff */
[----:B------:R-:W-:Y:S02]  /*17b0*/  IMAD.MOV.U32 R8, RZ, RZ, 0x1e1 ;  /* 0x000001e1ff087424 */ /* 0x000fe400078e00ff */
[----:B------:R-:W-:Y:S02]  /*17c0*/  IMAD.MOV.U32 R12, RZ, RZ, 0x1 ;  /* 0x00000001ff0c7424 */ /* 0x000fe400078e00ff */
[----:B0-----:R-:W-:-:S07]  /*17d0*/  IMAD.MOV.U32 R13, RZ, RZ, RZ ;  /* 0x000000ffff0d7224 */ /* 0x001fce00078e00ff */
[----:B------:R-:W-:-:S07]  /*17e0*/  LEPC R20, `(.L_x_15) ;  /* 0x000000001014794e */ /* 0x000fce0000000000 */
[----:B-1---5:R-:W-:Y:S05]  /*17f0*/  CALL.ABS.NOINC R14 ;  /* 0x000000000e007343 */ /* 0x022fea0003c00000 */
.L_x_15:
[----:B0-----:R-:W-:-:S05]  /*1800*/  IMAD.U32 R0, RZ, RZ, UR51 ;  /* 0x00000033ff007e24 */ /* 0x001fca000f8e00ff */
[----:B------:R-:W-:-:S13]  /*1810*/  ISETP.NE.AND P0, PT, R0, 0x3, PT ;  /* 0x000000030000780c */ /* 0x000fda0003f05270 */
[----:B------:R-:W-:Y:S05]  /*1820*/  @!P0 BRA `(.L_x_16) ;  /* 0x0000000000048947 */ /* 0x000fea0003800000 */
[----:B------:R-:W-:Y:S01]  /*1830*/  BPT.TRAP 0x1 ;  /* 0x000000040000795c */ /* 0x000fe20000300000 */
.L_x_16:
[----:B------:R-:W-:Y:S02]  /*1840*/  IMAD.U32 R3, RZ, RZ, UR44 ;  /* 0x0000002cff037e24 */ /* 0x000fe4000f8e00ff */
[----:B------:R-:W-:-:S03]  /*1850*/  IMAD.U32 R0, RZ, RZ, UR46 ;  /* 0x0000002eff007e24 */ /* 0x000fc6000f8e00ff */
[----:B------:R-:W-:Y:S02]  /*1860*/  LEA R3, R3, UR41, 0x3 ;  /* 0x0000002903037c11 */ /* 0x000fe4000f8e18ff */
[----:B------:R-:W-:-:S04]  /*1870*/  SHF.L.U32 R0, R0, 0x1f, RZ ;  /* 0x0000001f00007819 */ /* 0x000fc800000006ff */
[----:B------:R0:W1:Y:S01]  /*1880*/  SYNCS.PHASECHK.TRANS64.TRYWAIT P1, [R3+URZ], R0 ;  /* 0x00000000030075a7 */ /* 0x000062000802017f */
[----:B------:R-:W-:Y:S05]  /*1890*/  @!P0 BRA `(.L_x_17) ;  /* 0x0000000000048947 */ /* 0x000fea0003800000 */
[----:B------:R-:W-:Y:S01]  /*18a0*/  BPT.TRAP 0x1 ;  /* 0x000000040000795c */ /* 0x000fe20000300000 */
.L_x_17:
[----:B-1----:R-:W-:Y:S05]  /*18b0*/  @P1 BRA `(.L_x_18) ;  /* 0x0000000000081947 */ /* 0x002fea0003800000 */
[----:B------:R-:W1:Y:S02]  /*18c0*/  SYNCS.PHASECHK.TRANS64.TRYWAIT P1, [R3+URZ], R0 ;  /* 0x00000000030075a7 */ /* 0x000e64000802017f */
[----:B-1----:R-:W-:Y:S05]  /*18d0*/  @!P1 BRA `(.L_x_19) ;  /* 0x0000004400809947 */ /* 0x002fea0003800000 */
.L_x_18:
[----:B------:R-:W-:Y:S05]  /*18e0*/  WARPSYNC.ALL ;  /* 0x0000000000007948 */ /* 0x000fea0003800000 */
[----:B------:R-:W-:Y:S01]  /*18f0*/  ULEA UR9, UR44, UR47, 0xa ;  /* 0x0000002f2c097291 */ /* 0x000fe2000f8e503f */
[----:B------:R-:W-:Y:S01]  /*1900*/  WARPGROUP.ARRIVE ;  /* 0x00000000000079c5 */ /* 0x000fe20000000000 */
[----:B------:R-:W-:Y:S01]  /*1910*/  ULEA UR8, UR44, UR48, 0xa ;  /* 0x000000302c087291 */ /* 0x000fe2000f8e503f */
[----:B01----:R-:W-:Y:S01]  /*1920*/  IMAD.U32 R0, RZ, RZ, UR50 ;  /* 0x00000032ff007e24 */ /* 0x003fe2000f8e00ff */
[----:B------:R-:W-:Y:S01]  /*1930*/  UMOV UR5, 0x40000040 ;  /* 0x4000004000057882 */ /* 0x000fe20000000000 */
[----:B------:R-:W-:-:S02]  /*1940*/  UMOV UR7, 0x40000040 ;  /* 0x4000004000077882 */ /* 0x000fc40000000000 */
[----:B------:R-:W-:Y:S01]  /*1950*/  UMOV UR4, UR9 ;  /* 0x0000000900047c82 */ /* 0x000fe20008000000 */
[----:B------:R-:W-:Y:S01]  /*1960*/  ISETP.GE.AND P1, PT, R0, 0x1, PT ;  /* 0x000000010000780c */ /* 0x000fe20003f26270 */
[----:B------:R-:W-:Y:S02]  /*1970*/  UMOV UR6, UR8 ;  /* 0x0000000800067c82 */ /* 0x000fe40008000000 */
[----:B------:R-:W-:Y:S01]  /*1980*/  HGMMA.64x64x16.F32.BF16 R24, gdesc[UR4], RZ, !UPT, gsb0 ;  /* 0x00e00000041879f0 */ /* 0x000fe2000c0018ff */
[----:B------:R-:W-:Y:S02]  /*1990*/  UIADD3 UR4, UR9, 0x2, URZ ;  /* 0x0000000209047890 */ /* 0x000fe4000fffe03f */
[----:B------:R-:W-:Y:S01]  /*19a0*/  UIADD3 UR6, UR8, 0x2, URZ ;  /* 0x0000000208067890 */ /* 0x000fe2000fffe03f */
[----:B------:R-:W-:Y:S01]  /*19b0*/  UMOV UR5, 0x40000040 ;  /* 0x4000004000057882 */ /* 0x000fe20000000000 */
[----:B------:R-:W-:Y:S01]  /*19c0*/  UMOV UR7, 0x40000040 ;  /* 0x4000004000077882 */ /* 0x000fe20000000000 */
[----:B------:R-:W-:-:S02]  /*19d0*/  WARPGROUP.DEPBAR.LE gsb0, 0x0 ;  /* 0x00008000000079c5 */ /* 0x000fc40000010000 */
[----:B------:R-:W-:-:S06]  /*19e0*/  WARPGROUP.ARRIVE ;  /* 0x00000000000079c5 */ /* 0x000fcc0000000000 */
[----:B------:R-:W-:Y:S01]  /*19f0*/  HGMMA.64x64x16.F32.BF16 R24, gdesc[UR4], R24, gsb0 ;  /* 0x00e00000041879f0 */ /* 0x000fe20008001818 */
[----:B------:R-:W-:Y:S02]  /*1a00*/  UIADD3 UR4, UR9, 0x4, URZ ;  /* 0x0000000409047890 */ /* 0x000fe4000fffe03f */
[----:B------:R-:W-:Y:S01]  /*1a10*/  UIADD3 UR6, UR8, 0x4, URZ ;  /* 0x0000000408067890 */ /* 0x000fe2000fffe03f */
[----:B------:R-:W-:Y:S01]  /*1a20*/  UMOV UR5, 0x40000040 ;  /* 0x4000004000057882 */ /* 0x000fe20000000000 */
[----:B------:R-:W-:Y:S01]  /*1a30*/  UMOV UR7, 0x40000040 ;  /* 0x4000004000077882 */ /* 0x000fe20000000000 */
[----:B------:R-:W-:Y:S02]  /*1a40*/  WARPGROUP.DEPBAR.LE gsb0, 0x0 ;  /* 0x00008000000079c5 */ /* 0x000fe40000010000 */
        /* <DEDUP_REMOVED lines=36> */
[----:B------:R-:W-:Y:S03]  /*1c90*/  HGMMA.64x64x16.F32.BF16 R24, gdesc[UR4], R24, gsb0 ;  /* 0x00e00000041879f0 */ /* 0x000fe60008001818 */
[----:B------:R-:W-:Y:S02]  /*1ca0*/  WARPGROUP.DEPBAR.LE gsb0, 0x0 ;  /* 0x00008000000079c5 */ /* 0x000fe40000010000 */
[----:B------:R-:W-:Y:S05]  /*1cb0*/  @!P1 BRA `(.L_x_20) ;  /* 0x0000000400849947 */ /* 0x000fea0003800000 */
[----:B------:R-:W-:Y:S01]  /*1cc0*/  UIADD3 UR8, UR44, 0x1, URZ ;  /* 0x000000012c087890 */ /* 0x000fe2000fffe03f */
[----:B------:R-:W-:Y:S01]  /*1cd0*/  IMAD.U32 R0, RZ, RZ, UR50 ;  /* 0x00000032ff007e24 */ /* 0x000fe2000f8e00ff */
[----:B------:R-:W-:Y:S02]  /*1ce0*/  UMOV UR9, UR44 ;  /* 0x0000002c00097c82 */ /* 0x000fe40008000000 */
[----:B------:R-:W-:-:S04]  /*1cf0*/  UISETP.NE.AND UP0, UPT, UR8, 0x4, UPT ;  /* 0x000000040800788c */ /* 0x000fc8000bf05270 */
[----:B------:R-:W-:Y:S02]  /*1d00*/  USEL UR4, URZ, 0x1, UP0 ;  /* 0x000000013f047887 */ /* 0x000fe40008000000 */
[----:B------:R-:W-:Y:S02]  /*1d10*/  USEL UR8, UR8, URZ, UP0 ;  /* 0x0000003f08087287 */ /* 0x000fe40008000000 */
[----:B------:R-:W-:-:S06]  /*1d20*/  ULOP3.LUT UR4, UR46, UR4, URZ, 0x3c, !UPT ;  /* 0x000000042e047292 */ /* 0x000fcc000f8e3c3f */
[----:B------:R-:W-:-:S07]  /*1d30*/  IMAD.U32 R5, RZ, RZ, UR4 ;  /* 0x00000004ff057e24 */ /* 0x000fce000f8e00ff */
.L_x_27:
[----:B01----:R-:W-:Y:S05]  /*1d40*/  @!P0 BRA `(.L_x_21) ;  /* 0x0000000000048947 */ /* 0x003fea0003800000 */
[----:B------:R-:W-:Y:S01]  /*1d50*/  BPT.TRAP 0x1 ;  /* 0x000000040000795c */ /* 0x000fe20000300000 */
.L_x_21:
[----:B------:R-:W-:Y:S01]  /*1d60*/  ULEA UR4, UR8, UR41, 0x3 ;  /* 0x0000002908047291 */ /* 0x000fe2000f8e183f */
[----:B------:R-:W-:-:S08]  /*1d70*/  SHF.L.U32 R3, R5, 0x1f, RZ ;  /* 0x0000001f05037819 */ /* 0x000fd000000006ff */
[----:B------:R0:W1:Y:S01]  /*1d80*/  SYNCS.PHASECHK.TRANS64.TRYWAIT P1, [UR4], R3 ;  /* 0x00000003ff0075a7 */ /* 0x0000620008020144 */
[----:B------:R-:W-:Y:S05]  /*1d90*/  @!P0 BRA `(.L_x_22) ;  /* 0x0000000000048947 */ /* 0x000fea0003800000 */
[----:B------:R-:W-:Y:S01]  /*1da0*/  BPT.TRAP 0x1 ;  /* 0x000000040000795c */ /* 0x000fe20000300000 */
.L_x_22:
[----:B-1----:R-:W-:Y:S05]  /*1db0*/  @P1 BRA `(.L_x_23) ;  /* 0x0000000000081947 */ /* 0x002fea0003800000 */
[----:B------:R-:W1:Y:S02]  /*1dc0*/  SYNCS.PHASECHK.TRANS64.TRYWAIT P1, [UR4], R3 ;  /* 0x00000003ff0075a7 */ /* 0x000e640008020144 */
[----:B-1----:R-:W-:Y:S05]  /*1dd0*/  @!P1 BRA `(.L_x_24) ;  /* 0x0000004000549947 */ /* 0x002fea0003800000 */
.L_x_23:
[----:B------:R-:W-:Y:S01]  /*1de0*/  ULEA UR11, UR8, UR47, 0xa ;  /* 0x0000002f080b7291 */ /* 0x000fe2000f8e503f */
[----:B------:R-:W-:Y:S01]  /*1df0*/  WARPGROUP.ARRIVE ;  /* 0x00000000000079c5 */ /* 0x000fe20000000000 */
[----:B------:R-:W-:Y:S01]  /*1e00*/  ULEA UR10, UR8, UR48, 0xa ;  /* 0x00000030080a7291 */ /* 0x000fe2000f8e503f */
[----:B------:R-:W-:Y:S01]  /*1e10*/  UMOV UR5, 0x40000040 ;  /* 0x4000004000057882 */ /* 0x000fe20000000000 */
[----:B------:R-:W-:-:S03]  /*1e20*/  UMOV UR7, 0x40000040 ;  /* 0x4000004000077882 */ /* 0x000fc60000000000 */
[----:B------:R-:W-:Y:S02]  /*1e30*/  UMOV UR4, UR11 ;  /* 0x0000000b00047c82 */ /* 0x000fe40008000000 */
[----:B------:R-:W-:Y:S02]  /*1e40*/  UMOV UR6, UR10 ;  /* 0x0000000a00067c82 */ /* 0x000fe40008000000 */
[----:B------:R-:W-:Y:S01]  /*1e50*/  HGMMA.64x64x16.F32.BF16 R24, gdesc[UR4], R24, gsb0 ;  /* 0x00e00000041879f0 */ /* 0x000fe20008001818 */
        /* <DEDUP_REMOVED lines=51> */
[----:B------:R-:W-:Y:S01]  /*2190*/  BPT.TRAP 0x1 ;  /* 0x000000040000795c */ /* 0x000fe20000300000 */
.L_x_25:
[----:B------:R-:W-:Y:S02]  /*21a0*/  UISETP.GT.U32.AND UP0, UPT, UR40, 0x1, UPT ;  /* 0x000000012800788c */ /* 0x000fe4000bf04070 */
[----:B------:R-:W-:-:S04]  /*21b0*/  ULEA UR4, UR9, UR41, 0x3 ;  /* 0x0000002909047291 */ /* 0x000fc8000f8e183f */
[----:B------:R-:W-:Y:S01]  /*21c0*/  UIADD3 UR4, UR4, 0x20, URZ ;  /* 0x0000002004047890 */ /* 0x000fe2000fffe03f */
[----:B------:R-:W-:-:S03]  /*21d0*/  PLOP3.LUT P1, PT, PT, PT, UP0, 0x80, 0x0 ;  /* 0x000000000000781c */ /* 0x000fc60003f2f008 */
[----:B------:R-:W-:-:S09]  /*21e0*/  UPRMT UR4, URZ, 0x654, UR4 ;  /* 0x000006543f047896 */ /* 0x000fd20008000004 */
[----:B------:R-:W-:Y:S01]  /*21f0*/  SYNCS.ARRIVE.TRANS64.RED.A1T0 RZ, [UR4], RZ ;  /* 0x000000ffffff79a7 */ /* 0x000fe20008100404 */
[----:B------:R-:W-:Y:S05]  /*2200*/  @P1 BRA `(.L_x_26) ;  /* 0x0000000000041947 */ /* 0x000fea0003800000 */
[----:B------:R-:W-:Y:S01]  /*2210*/  BPT.TRAP 0x1 ;  /* 0x000000040000795c */ /* 0x000fe20000300000 */
.L_x_26:
[----:B------:R-:W-:Y:S01]  /*2220*/  UIADD3 UR8, UR8, 0x1, URZ ;  /* 0x0000000108087890 */ /* 0x000fe2000fffe03f */
[C---:B------:R-:W-:Y:S01]  /*2230*/  ISETP.GT.AND P1, PT, R0.reuse, 0x1, PT ;  /* 0x000000010000780c */ /* 0x040fe20003f24270 */
[----:B------:R-:W-:Y:S01]  /*2240*/  UIADD3 UR9, UR9, 0x1, URZ ;  /* 0x0000000109097890 */ /* 0x000fe2000fffe03f */
[----:B------:R-:W-:Y:S01]  /*2250*/  VIADD R0, R0, 0xffffffff ;  /* 0xffffffff00007836 */ /* 0x000fe20000000000 */
[----:B------:R-:W-:Y:S02]  /*2260*/  UISETP.NE.AND UP0, UPT, UR8, 0x4, UPT ;  /* 0x000000040800788c */ /* 0x000fe4000bf05270 */
[----:B------:R-:W-:Y:S02]  /*2270*/  UISETP.NE.AND UP1, UPT, UR9, 0x4, UPT ;  /* 0x000000040900788c */ /* 0x000fe4000bf25270 */
[----:B------:R-:W-:Y:S02]  /*2280*/  USEL UR4, URZ, 0x1, UP0 ;  /* 0x000000013f047887 */ /* 0x000fe40008000000 */
[----:B------:R-:W-:-:S02]  /*2290*/  USEL UR8, UR8, URZ, UP0 ;  /* 0x0000003f08087287 */ /* 0x000fc40008000000 */
[----:B------:R-:W-:Y:S02]  /*22a0*/  USEL UR9, UR9, URZ, UP1 ;  /* 0x0000003f09097287 */ /* 0x000fe40008800000 */
[----:B------:R-:W-:Y:S01]  /*22b0*/  LOP3.LUT R5, R5, UR4, RZ, 0x3c, !PT ;  /* 0x0000000405057c12 */ /* 0x000fe2000f8e3cff */
[----:B------:R-:W-:Y:S09]  /*22c0*/  @P1 BRA `(.L_x_27) ;  /* 0xfffffff8009c1947 */ /* 0x000ff2000383ffff */
.L_x_20:
[----:B------:R-:W2:Y:S01]  /*22d0*/  LDC R0, c[0x0][0x28c] ;  /* 0x0000a300ff007b82 */ /* 0x000ea20000000800 */
[----:B------:R3:W-:Y:S01]  /*22e0*/  SYNCS.ARRIVE.TRANS64.A1T0 RZ, [R67+UR52], RZ ;  /* 0x000000ff43ff79a7 */ /* 0x0007e20008100034 */
[----:B--2---:R-:W-:-:S13]  /*22f0*/  ISETP.GE.AND P1, PT, R0, 0x1, PT ;  /* 0x000000010000780c */ /* 0x004fda0003f26270 */
[----:B---3--:R-:W-:Y:S05]  /*2300*/  @!P1 BRA `(.L_x_28) ;  /* 0x0000000000309947 */ /* 0x008fea0003800000 */
[----:B------:R-:W-:Y:S05]  /*2310*/  @!P0 BRA `(.L_x_29) ;  /* 0x0000000000048947 */ /* 0x000fea0003800000 */
[----:B------:R-:W-:Y:S01]  /*2320*/  BPT.TRAP 0x1 ;  /* 0x000000040000795c */ /* 0x000fe20000300000 */
.L_x_29:
[----:B------:R-:W-:Y:S02]  /*2330*/  UIADD3 UR4, UR50, UR44, URZ ;  /* 0x0000002c32047290 */ /* 0x000fe4000fffe03f */
[----:B------:R-:W-:Y:S02]  /*2340*/  UISETP.GT.U32.AND UP0, UPT, UR40, 0x1, UPT ;  /* 0x000000012800788c */ /* 0x000fe4000bf04070 */
[----:B------:R-:W-:-:S04]  /*2350*/  USHF.L.U32 UR4, UR4, 0x3, URZ ;  /* 0x0000000304047899 */ /* 0x000fc8000800063f */
[----:B------:R-:W-:Y:S01]  /*2360*/  ULOP3.LUT UR4, UR4, 0x18, URZ, 0xc0, !UPT ;  /* 0x0000001804047892 */ /* 0x000fe2000f8ec03f */
[----:B------:R-:W-:-:S03]  /*2370*/  PLOP3.LUT P0, PT, PT, PT, UP0, 0x80, 0x0 ;  /* 0x000000000000781c */ /* 0x000fc60003f0f008 */
[----:B------:R-:W-:-:S04]  /*2380*/  UIADD3 UR4, UR41, 0x20, UR4 ;  /* 0x0000002029047890 */ /* 0x000fc8000fffe004 */
[----:B------:R-:W-:-:S09]  /*2390*/  UPRMT UR4, URZ, 0x654, UR4 ;  /* 0x000006543f047896 */ /* 0x000fd20008000004 */
[----:B------:R-:W-:Y:S01]  /*23a0*/  SYNCS.ARRIVE.TRANS64.RED.A1T0 RZ, [UR4], RZ ;  /* 0x000000ffffff79a7 */ /* 0x000fe20008100404 */
[----:B------:R-:W-:Y:S05]  /*23b0*/  @P0 BRA `(.L_x_28) ;  /* 0x0000000000040947 */ /* 0x000fea0003800000 */
[----:B------:R-:W-:Y:S01]  /*23c0*/  BPT.TRAP 0x1 ;  /* 0x000000040000795c */ /* 0x000fe20000300000 */
.L_x_28:
[----:B------:R-:W-:Y:S02]  /*23d0*/  SHF.L.U32 R0, R66, 0x1f, RZ ;  /* 0x0000001f42007819 */ /* 0x000fe400000006ff */
[----:B------:R-:W-:Y:S02]  /*23e0*/  SHF.R.S32.HI R9, RZ, 0x1f, R19 ;  /* 0x0000001fff097819 */ /* 0x000fe40000011413 */
[----:B------:R-:W2:Y:S02]  /*23f0*/  SYNCS.PHASECHK.TRANS64.TRYWAIT P0, [R63+URZ+0x8], R0 ;  /* 0x000008003f0075a7 */ /* 0x000ea4000800017f */
[----:B--2---:R-:W-:Y:S05]  /*2400*/  @!P0 BRA `(.L_x_30) ;  /* 0x0000003800e08947 */ /* 0x004fea0003800000 */
.L_x_120:
[----:B------:R-:W-:Y:S01]  /*2410*/  ULDC.64 UR4, c[0x0][0x5d0] ;  /* 0x0001740000047ab9 */ /* 0x000fe20000000a00 */
[----:B------:R-:W-:Y:S01]  /*2420*/  ULDC UR6, c[0x0][0x284] ;  /* 0x0000a10000067ab9 */ /* 0x000fe20000000800 */
[----:B--2---:R-:W-:Y:S02]  /*2430*/  IMAD R0, R9, UR4, RZ ;  /* 0x0000000409007c24 */ /* 0x004fe4000f8e02ff */
[----:B------:R-:W-:Y:S02]  /*2440*/  IMAD.SHL.U32 R10, R2, 0x40, RZ ;  /* 0x00000040020a7824 */ /* 0x000fe400078e00ff */
[C---:B------:R-:W-:Y:S02]  /*2450*/  IMAD R5, R19.reuse, UR5, R0 ;  /* 0x0000000513057c24 */ /* 0x040fe4000f8e0200 */
[----:B------:R-:W-:Y:S01]  /*2460*/  IMAD.SHL.U32 R0, R18, 0x40, RZ ;  /* 0x0000004012007824 */ /* 0x000fe200078e00ff */
[----:B------:R-:W-:Y:S01]  /*2470*/  SHF.R.S32.HI R11, RZ, 0x1f, R10 ;  /* 0x0000001fff0b7819 */ /* 0x000fe2000001140a */
[----:B01----:R-:W-:Y:S01]  /*2480*/  IMAD.WIDE.U32 R2, R19, UR4, R58 ;  /* 0x0000000413027c25 */ /* 0x003fe2000f8e003a */
[----:B------:R-:W-:-:S02]  /*2490*/  ULDC.64 UR4, c[0x0][0x5c8] ;  /* 0x0001720000047ab9 */ /* 0x000fc40000000a00 */
[----:B------:R-:W-:Y:S01]  /*24a0*/  ISETP.GE.AND P0, PT, R0, UR6, PT ;  /* 0x0000000600007c0c */ /* 0x000fe2000bf06270 */
[----:B------:R-:W-:Y:S01]  /*24b0*/  ULDC UR6, c[0x0][0x288] ;  /* 0x0000a20000067ab9 */ /* 0x000fe20000000800 */
[----:B------:R-:W-:Y:S01]  /*24c0*/  IADD3 R2, P1, R10, R2, RZ ;  /* 0x000000020a027210 */ /* 0x000fe20007f3e0ff */
[----:B------:R-:W-:Y:S01]  /*24d0*/  IMAD.WIDE R14, R18, 0x40, R56 ;  /* 0x00000040120e7825 */ /* 0x000fe200078e0238 */
[----:B------:R-:W-:Y:S02]  /*24e0*/  ISETP.GE.OR P0, PT, R10, UR6, P0 ;  /* 0x000000060a007c0c */ /* 0x000fe40008706670 */
[----:B------:R-:W-:Y:S01]  /*24f0*/  IADD3.X R3, R11, R3, R5, P1, !PT ;  /* 0x000000030b037210 */ /* 0x000fe20000ffe405 */
[----:B------:R-:W-:-:S04]  /*2500*/  IMAD R7, R15, UR4, RZ ;  /* 0x000000040f077c24 */ /* 0x000fc8000f8e02ff */
[C---:B------:R-:W-:Y:S02]  /*2510*/  IMAD R7, R14.reuse, UR5, R7 ;  /* 0x000000050e077c24 */ /* 0x040fe4000f8e0207 */
[----:B------:R-:W-:-:S04]  /*2520*/  IMAD.WIDE.U32 R20, R14, UR4, R2 ;  /* 0x000000040e147c25 */ /* 0x000fc8000f8e0002 */
[----:B------:R-:W-:Y:S05]  /*2530*/  @P0 BRA `(.L_x_31) ;  /* 0x0000002000580947 */ /* 0x000fea0003800000 */
[----:B-----5:R-:W-:Y:S01]  /*2540*/  FSETP.NEU.AND P1, PT, R23, RZ, PT ;  /* 0x000000ff1700720b */ /* 0x020fe20003f2d000 */
[----:B------:R-:W-:Y:S01]  /*2550*/  IMAD.IADD R68, R62, 0x1, -R10 ;  /* 0x000000013e447824 */ /* 0x000fe200078e0a0a */
[----:B------:R-:W-:Y:S01]  /*2560*/  BSSY B0, `(.L_x_31) ;  /* 0x0000213000007945 */ /* 0x000fe20003800000 */
[----:B------:R-:W-:Y:S02]  /*2570*/  IMAD.IADD R0, R65, 0x1, -R0 ;  /* 0x0000000141007824 */ /* 0x000fe400078e0a00 */
[----:B------:R-:W-:Y:S01]  /*2580*/  IMAD.IADD R5, R21, 0x1, R7 ;  /* 0x0000000115057824 */ /* 0x000fe200078e0207 */
[----:B------:R-:W-:-:S04]  /*2590*/  ISETP.GT.AND P0, PT, R68, RZ, PT ;  /* 0x000000ff4400720c */ /* 0x000fc80003f04270 */
[----:B------:R-:W-:-:S03]  /*25a0*/  ISETP.GT.AND P2, PT, R0, RZ, P0 ;  /* 0x000000ff0000720c */ /* 0x000fc60000744270 */
[----:B------:R-:W-:Y:S10]  /*25b0*/  @!P1 BRA `(.L_x_32) ;  /* 0x0000001400dc9947 */ /* 0x000ff40003800000 */
[----:B------:R-:W0:Y:S01]  /*25c0*/  LDC.64 R70, c[0x0][0x5b8] ;  /* 0x00016e00ff467b82 */ /* 0x000e220000000a00 */
[----:B------:R-:W-:-:S07]  /*25d0*/  ULDC.64 UR4, c[0x0][0x5c0] ;  /* 0x0001700000047ab9 */ /* 0x000fce0000000a00 */
[----:B------:R-:W1:Y:S08]  /*25e0*/  LDC.64 R72, c[0x0][0x5b0] ;  /* 0x00016c00ff487b82 */ /* 0x000e700000000a00 */
[----:B------:R-:W2:Y:S01]  /*25f0*/  LDC.64 R74, c[0x0][0x5a8] ;  /* 0x00016a00ff4a7b82 */ /* 0x000ea20000000a00 */
[-C--:B0-----:R-:W-:Y:S02]  /*2600*/  IMAD R4, R9, R70.reuse, RZ ;  /* 0x0000004609047224 */ /* 0x081fe400078e02ff */
[----:B------:R-:W-:-:S04]  /*2610*/  IMAD.WIDE.U32 R2, R19, R70, R58 ;  /* 0x0000004613027225 */ /* 0x000fc800078e003a */
[----:B------:R-:W-:Y:S01]  /*2620*/  IMAD R21, R19, R71, R4 ;  /* 0x0000004713157224 */ /* 0x000fe200078e0204 */
[----:B------:R-:W-:Y:S01]  /*2630*/  IADD3 R6, P1, R10, R2, RZ ;  /* 0x000000020a067210 */ /* 0x000fe20007f3e0ff */
[----:B-1----:R-:W-:-:S03]  /*2640*/  IMAD R2, R15, R72, RZ ;  /* 0x000000480f027224 */ /* 0x002fc600078e02ff */
[----:B------:R-:W-:Y:S01]  /*2650*/  IADD3.X R7, R11, R3, R21, P1, !PT ;  /* 0x000000030b077210 */ /* 0x000fe20000ffe415 */
[C---:B------:R-:W-:Y:S02]  /*2660*/  IMAD R69, R14.reuse, R73, R2 ;  /* 0x000000490e457224 */ /* 0x040fe400078e0202 */
[----:B------:R-:W-:-:S04]  /*2670*/  IMAD.WIDE.U32 R2, R14, R72, R6 ;  /* 0x000000480e027225 */ /* 0x000fc800078e0006 */
[----:B------:R-:W-:Y:S01]  /*2680*/  IMAD.IADD R3, R3, 0x1, R69 ;  /* 0x0000000103037824 */ /* 0x000fe200078e0245 */
[----:B--2---:R-:W-:-:S04]  /*2690*/  LEA R8, P1, R2, R74, 0x1 ;  /* 0x0000004a02087211 */ /* 0x004fc800078208ff */
[----:B------:R-:W-:-:S05]  /*26a0*/  LEA.HI.X R9, R2, R75, R3, 0x1, P1 ;  /* 0x0000004b02097211 */ /* 0x000fca00008f0c03 */
[----:B------:R-:W2:Y:S01]  /*26b0*/  @P2 LDG.E.LTC128B.U16 R18, desc[UR56][R8.64] ;  /* 0x0000003808122981 */ /* 0x000ea2000c1e1520 */
[----:B------:R-:W-:Y:S01]  /*26c0*/  IMAD.WIDE.U32 R2, R14, R72, R10 ;  /* 0x000000480e027225 */ /* 0x000fe200078e000a */
[----:B------:R-:W-:Y:S02]  /*26d0*/  BSSY B1, `(.L_x_33) ;  /* 0x0000015000017945 */ /* 0x000fe40003800000 */
[----:B------:R-:W-:-:S04]  /*26e0*/  IADD3 R12, P1, R58, R2, RZ ;  /* 0x000000023a0c7210 */ /* 0x000fc80007f3e0ff */
[----:B------:R-:W-:Y:S02]  /*26f0*/  IADD3.X R13, R59, R69, R3, P1, !PT ;  /* 0x000000453b0d7210 */ /* 0x000fe40000ffe403 */
[----:B------:R-:W-:Y:S01]  /*2700*/  LEA R4, P1, R20, UR4, 0x1 ;  /* 0x0000000414047c11 */ /* 0x000fe2000f8208ff */
[----:B------:R-:W-:-:S03]  /*2710*/  IMAD.WIDE.U32 R12, R19, R70, R12 ;  /* 0x00000046130c7225 */ /* 0x000fc600078e000c */
[----:B------:R-:W-:Y:S02]  /*2720*/  LEA.HI.X R5, R20, UR5, R5, 0x1, P1 ;  /* 0x0000000514057c11 */ /* 0x000fe400088f0c05 */
[----:B------:R-:W-:-:S04]  /*2730*/  ISETP.GT.AND P1, PT, R68, 0x1, PT ;  /* 0x000000014400780c */ /* 0x000fc80003f24270 */
[----:B------:R-:W-:Y:S01]  /*2740*/  ISETP.GT.AND P3, PT, R0, RZ, P1 ;  /* 0x000000ff0000720c */ /* 0x000fe20000f64270 */
[----:B--2---:R-:W-:-:S04]  /*2750*/  IMAD.U32 R2, R18, 0x10000, RZ ;  /* 0x0001000012027824 */ /* 0x004fc800078e00ff */
[----:B------:R-:W-:Y:S01]  /*2760*/  FMUL R3, R2, R23 ;  /* 0x0000001702037220 */ /* 0x000fe20000400000 */
[----:B------:R-:W-:-:S03]  /*2770*/  LEA R2, P4, R12, R74, 0x1 ;  /* 0x0000004a0c027211 */ /* 0x000fc600078808ff */
[----:B------:R-:W-:-:S05]  /*2780*/  FFMA R3, R24, R22, R3 ;  /* 0x0000001618037223 */ /* 0x000fca0000000003 */
[----:B------:R-:W-:Y:S01]  /*2790*/  F2FP.BF16.F32.PACK_AB R8, RZ, R3 ;  /* 0x00000003ff08723e */ /* 0x000fe200000010ff */
[----:B------:R-:W-:-:S03]  /*27a0*/  IMAD.IADD R3, R21, 0x1, R13 ;  /* 0x0000000115037824 */ /* 0x000fc600078e020d */
[----:B------:R-:W-:Y:S01]  /*27b0*/  PRMT R9, R8, 0x7610, R9 ;  /* 0x0000761008097816 */ /* 0x000fe20000000009 */
[----:B------:R-:W-:Y:S01]  /*27c0*/  IMAD.SHL.U32 R8, R72, 0x8, RZ ;  /* 0x0000000848087824 */ /* 0x000fe200078e00ff */
[----:B------:R-:W-:-:S03]  /*27d0*/  LEA.HI.X R3, R12, R75, R3, 0x1, P4 ;  /* 0x0000004b0c037211 */ /* 0x000fc600020f0c03 */
[----:B------:R0:W-:Y:S02]  /*27e0*/  @P2 STG.E.U16 desc[UR56][R4.64], R9 ;  /* 0x0000000904002986 */ /* 0x0001e4000c101538 */
[----:B0-----:R-:W-:Y:S01]  /*27f0*/  SHF.L.U64.HI R9, R72, 0x3, R73 ;  /* 0x0000000348097819 */ /* 0x001fe20000010249 */
[----:B------:R-:W-:Y:S06]  /*2800*/  @!P3 BRA `(.L_x_34) ;  /* 0x000000000004b947 */ /* 0x000fec0003800000 */
[----:B------:R0:W5:Y:S02]  /*2810*/  LDG.E.LTC128B.U16 R18, desc[UR56][R2.64+0x2] ;  /* 0x0000023802127981 */ /* 0x000164000c1e1520 */
.L_x_34:
[----:B------:R-:W-:Y:S05]  /*2820*/  BSYNC B1 ;  /* 0x0000000000017941 */ /* 0x000fea0003800000 */
.L_x_33:
[----:B------:R-:W-:Y:S01]  /*2830*/  IMAD.WIDE.U32 R8, R14, R72, R8 ;  /* 0x000000480e087225 */ /* 0x000fe200078e0008 */
[----:B------:R-:W-:-:S03]  /*2840*/  ISETP.GT.AND P0, PT, R0, 0x8, P0 ;  /* 0x000000080000780c */ /* 0x000fc60000704270 */
[----:B-----5:R-:W-:Y:S01]  /*2850*/  IMAD.U32 R12, R18, 0x10000, RZ ;  /* 0x00010000120c7824 */ /* 0x020fe200078e00ff */
[----:B------:R-:W-:Y:S01]  /*2860*/  IADD3 R6, P2, R6, R8, RZ ;  /* 0x0000000806067210 */ /* 0x000fe20007f5e0ff */
[----:B------:R-:W-:Y:S02]  /*2870*/  IMAD.IADD R69, R69, 0x1, R9 ;  /* 0x0000000145457824 */ /* 0x000fe400078e0209 */
[----:B------:R-:W-:Y:S02]  /*2880*/  FMUL R12, R12, R23 ;  /* 0x000000170c0c7220 */ /* 0x000fe40000400000 */
[----:B------:R-:W-:Y:S02]  /*2890*/  IMAD.X R7, R69, 0x1, R7, P2 ;  /* 0x0000000145077824 */ /* 0x000fe400010e0607 */
[----:B------:R-:W-:Y:S01]  /*28a0*/  FFMA R25, R25, R22, R12 ;  /* 0x0000001619197223 */ /* 0x000fe2000000000c */
[----:B------:R-:W-:-:S04]  /*28b0*/  LEA R12, P2, R6, R74, 0x1 ;  /* 0x0000004a060c7211 */ /* 0x000fc800078408ff */
[----:B------:R-:W-:Y:S02]  /*28c0*/  F2FP.BF16.F32.PACK_AB R25, RZ, R25 ;  /* 0x00000019ff19723e */ /* 0x000fe400000010ff */
[----:B------:R-:W-:-:S03]  /*28d0*/  LEA.HI.X R13, R6, R75, R7, 0x1, P2 ;  /* 0x0000004b060d7211 */ /* 0x000fc600010f0c07 */
[----:B------:R1:W-:Y:S04]  /*28e0*/  @P3 STG.E.U16 desc[UR56][R4.64+0x2], R25 ;  /* 0x0000021904003986 */ /* 0x0003e8000c101538 */
[----:B------:R-:W2:Y:S01]  /*28f0*/  @P0 LDG.E.LTC128B.U16 R18, desc[UR56][R12.64] ;  /* 0x000000380c120981 */ /* 0x000ea2000c1e1520 */
[----:B------:R-:W-:Y:S01]  /*2900*/  IADD3 R10, P2, P3, R58, R8, R10 ;  /* 0x000000083a0a7210 */ /* 0x000fe20007b5e00a */
[----:B------:R-:W-:Y:S01]  /*2910*/  BSSY B1, `(.L_x_35) ;  /* 0x0000011000017945 */ /* 0x000fe20003800000 */
[----:B------:R-:W-:Y:S02]  /*2920*/  SHF.L.U64.HI R9, R61, 0x1, R60 ;  /* 0x000000013d097819 */ /* 0x000fe4000001023c */
[----:B------:R-:W-:Y:S02]  /*2930*/  IADD3.X R11, R59, R69, R11, P2, P3 ;  /* 0x000000453b0b7210 */ /* 0x000fe400017e640b */
[----:B------:R-:W-:-:S02]  /*2940*/  LEA R8, P2, R61, R4, 0x1 ;  /* 0x000000043d087211 */ /* 0x000fc400078408ff */
[----:B------:R-:W-:Y:S01]  /*2950*/  ISETP.GT.AND P1, PT, R0, 0x8, P1 ;  /* 0x000000080000780c */ /* 0x000fe20000f24270 */
[----:B------:R-:W-:-:S04]  /*2960*/  IMAD.WIDE.U32 R10, R19, R70, R10 ;  /* 0x00000046130a7225 */ /* 0x000fc800078e000a */
[----:B------:R-:W-:Y:S02]  /*2970*/  IMAD.X R9, R9, 0x1, R5, P2 ;  /* 0x0000000109097824 */ /* 0x000fe400010e0605 */
[----:B------:R-:W-:Y:S02]  /*2980*/  IMAD.IADD R11, R21, 0x1, R11 ;  /* 0x00000001150b7824 */ /* 0x000fe400078e020b */
[----:B--2---:R-:W-:-:S04]  /*2990*/  IMAD.U32 R6, R18, 0x10000, RZ ;  /* 0x0001000012067824 */ /* 0x004fc800078e00ff */
[----:B------:R-:W-:Y:S01]  /*29a0*/  FMUL R7, R6, R23 ;  /* 0x0000001706077220 */ /* 0x000fe20000400000 */
[----:B------:R-:W-:-:S03]  /*29b0*/  LEA R6, P3, R10, R74, 0x1 ;  /* 0x0000004a0a067211 */ /* 0x000fc600078608ff */
[----:B------:R-:W-:-:S05]  /*29c0*/  FFMA R7, R26, R22, R7 ;  /* 0x000000161a077223 */ /* 0x000fca0000000007 */
[----:B------:R-:W-:Y:S02]  /*29d0*/  F2FP.BF16.F32.PACK_AB R12, RZ, R7 ;  /* 0x00000007ff0c723e */ /* 0x000fe400000010ff */
[----:B------:R-:W-:-:S03]  /*29e0*/  LEA.HI.X R7, R10, R75, R11, 0x1, P3 ;  /* 0x0000004b0a077211 */ /* 0x000fc600018f0c0b */
[----:B------:R1:W-:Y:S01]  /*29f0*/  @P0 STG.E.U16 desc[UR56][R8.64], R12 ;  /* 0x0000000c08000986 */ /* 0x0003e2000c101538 */
[----:B------:R-:W-:Y:S05]  /*2a00*/  @!P1 BRA `(.L_x_36) ;  /* 0x0000000000049947 */ /* 0x000fea0003800000 */
[----:B------:R2:W5:Y:S02]  /*2a10*/  LDG.E.LTC128B.U16 R18, desc[UR56][R6.64+0x2] ;  /* 0x0000023806127981 */ /* 0x000564000c1e1520 */
.L_x_36:
[----:B------:R-:W-:Y:S05]  /*2a20*/  BSYNC B1 ;  /* 0x0000000000017941 */ /* 0x000fea0003800000 */
.L_x_35:
[----:B-----5:R-:W-:Y:S01]  /*2a30*/  IMAD.U32 R10, R18, 0x10000, RZ ;  /* 0x00010000120a7824 */ /* 0x020fe200078e00ff */
[----:B------:R-:W-:Y:S01]  /*2a40*/  ISETP.GT.AND P0, PT, R68, 0x8, PT ;  /* 0x000000084400780c */ /* 0x000fe20003f04270 */
[----:B------:R-:W-:Y:S02]  /*2a50*/  BSSY B1, `(.L_x_37) ;  /* 0x0000008000017945 */ /* 0x000fe40003800000 */
[----:B------:R-:W-:Y:S01]  /*2a60*/  FMUL R10, R10, R23 ;  /* 0x000000170a0a7220 */ /* 0x000fe20000400000 */
[----:B------:R-:W-:-:S03]  /*2a70*/  ISETP.GT.AND P2, PT, R0, RZ, P0 ;  /* 0x000000ff0000720c */ /* 0x000fc60000744270 */
[----:B------:R-:W-:-:S05]  /*2a80*/  FFMA R10, R27, R22, R10 ;  /* 0x000000161b0a7223 */ /* 0x000fca000000000a */
[----:B------:R-:W-:-:S05]  /*2a90*/  F2FP.BF16.F32.PACK_AB R10, RZ, R10 ;  /* 0x0000000aff0a723e */ /* 0x000fca00000010ff */
[----:B------:R3:W-:Y:S01]  /*2aa0*/  @P1 STG.E.U16 desc[UR56][R8.64+0x2], R10 ;  /* 0x0000020a08001986 */ /* 0x0007e2000c101538 */
[----:B------:R-:W-:Y:S05]  /*2ab0*/  @!P2 BRA `(.L_x_38) ;  /* 0x000000000004a947 */ /* 0x000fea0003800000 */
[----:B------:R4:W5:Y:S02]  /*2ac0*/  LDG.E.LTC128B.U16 R18, desc[UR56][R2.64+0x10] ;  /* 0x0000103802127981 */ /* 0x000964000c1e1520 */
.L_x_38:
[----:B------:R-:W-:Y:S05]  /*2ad0*/  BSYNC B1 ;  /* 0x0000000000017941 */ /* 0x000fea0003800000 */
.L_x_37:
[----:B---3-5:R-:W-:Y:S01]  /*2ae0*/  IMAD.U32 R10, R18, 0x10000, RZ ;  /* 0x00010000120a7824 */ /* 0x028fe200078e00ff */
        /* <DEDUP_REMOVED lines=9> */
.L_x_40:
[----:B------:R-:W-:Y:S05]  /*2b80*/  BSYNC B1 ;  /* 0x0000000000017941 */ /* 0x000fea0003800000 */
.L_x_39:
[----:B-----5:R-:W-:Y:S01]  /*2b90*/  IMAD.U32 R10, R18, 0x10000, RZ ;  /* 0x00010000120a7824 */ /* 0x020fe200078e00ff */
[----:B------:R-:W-:Y:S01]  /*2ba0*/  ISETP.GT.AND P0, PT, R0, 0x8, P0 ;  /* 0x000000080000780c */ /* 0x000fe20000704270 */
[----:B------:R-:W-:Y:S02]  /*2bb0*/  BSSY B1, `(.L_x_41) ;  /* 0x0000007000017945 */ /* 0x000fe40003800000 */
[----:B------:R-:W-:-:S04]  /*2bc0*/  FMUL R10, R10, R23 ;  /* 0x000000170a0a7220 */ /* 0x000fc80000400000 */
[----:B------:R-:W-:-:S05]  /*2bd0*/  FFMA R10, R29, R22, R10 ;  /* 0x000000161d0a7223 */ /* 0x000fca000000000a */
[----:B------:R-:W-:-:S05]  /*2be0*/  F2FP.BF16.F32.PACK_AB R10, RZ, R10 ;  /* 0x0000000aff0a723e */ /* 0x000fca00000010ff */
[----:B------:R0:W-:Y:S01]  /*2bf0*/  @P3 STG.E.U16 desc[UR56][R4.64+0x12], R10 ;  /* 0x0000120a04003986 */ /* 0x0001e2000c101538 */
[----:B------:R-:W-:Y:S05]  /*2c00*/  @!P0 BRA `(.L_x_42) ;  /* 0x0000000000048947 */ /* 0x000fea0003800000 */
[----:B------:R0:W5:Y:S02]  /*2c10*/  LDG.E.LTC128B.U16 R18, desc[UR56][R6.64+0x10] ;  /* 0x0000103806127981 */ /* 0x000164000c1e1520 */
.L_x_42:
[----:B------:R-:W-:Y:S05]  /*2c20*/  BSYNC B1 ;  /* 0x0000000000017941 */ /* 0x000fea0003800000 */
.L_x_41:
[----:B0----5:R-:W-:Y:S01]  /*2c30*/  IMAD.U32 R10, R18, 0x10000, RZ ;  /* 0x00010000120a7824 */ /* 0x021fe200078e00ff */
[----:B------:R-:W-:Y:S01]  /*2c40*/  ISETP.GT.AND P1, PT, R0, 0x8, P1 ;  /* 0x000000080000780c */ /* 0x000fe20000f24270 */
[----:B------:R-:W-:Y:S02]  /*2c50*/  BSSY B1, `(.L_x_43) ;  /* 0x0000007000017945 */ /* 0x000fe40003800000 */
[----:B---3--:R-:W-:-:S04]  /*2c60*/  FMUL R11, R10, R23 ;  /* 0x000000170a0b7220 */ /* 0x008fc80000400000 */
[----:B------:R-:W-:-:S05]  /*2c70*/  FFMA R11, R30, R22, R11 ;  /* 0x000000161e0b7223 */ /* 0x000fca000000000b */
[----:B------:R-:W-:-:S05]  /*2c80*/  F2FP.BF16.F32.PACK_AB R11, RZ, R11 ;  /* 0x0000000bff0b723e */ /* 0x000fca00000010ff */
[----:B------:R0:W-:Y:S01]  /*2c90*/  @P0 STG.E.U16 desc[UR56][R8.64+0x10], R11 ;  /* 0x0000100b08000986 */ /* 0x0001e2000c101538 */
[----:B------:R-:W-:Y:S05]  /*2ca0*/  @!P1 BRA `(.L_x_44) ;  /* 0x0000000000049947 */ /* 0x000fea0003800000 */
[----:B------:R3:W5:Y:S02]  /*2cb0*/  LDG.E.LTC128B.U16 R18, desc[UR56][R6.64+0x12] ;  /* 0x0000123806127981 */ /* 0x000764000c1e1520 */
.L_x_44:
[----:B------:R-:W-:Y:S05]  /*2cc0*/  BSYNC B1 ;  /* 0x0000000000017941 */ /* 0x000fea0003800000 */
.L_x_43:
        /* <DEDUP_REMOVED lines=10> */
.L_x_46:
[----:B------:R-:W-:Y:S05]  /*2d70*/  BSYNC B1 ;  /* 0x0000000000017941 */ /* 0x000fea0003800000 */
.L_x_45:
[----:B0----5:R-:W-:Y:S01]  /*2d80*/  IMAD.U32 R10, R18, 0x10000, RZ ;  /* 0x00010000120a7824 */ /* 0x021fe200078e00ff */
        /* <DEDUP_REMOVED lines=9> */
.L_x_48:
[----:B------:R-:W-:Y:S05]  /*2e20*/  BSYNC B1 ;  /* 0x0000000000017941 */ /* 0x000fea0003800000 */
.L_x_47:
        /* <DEDUP_REMOVED lines=9> */
.L_x_50:
[----:B------:R-:W-:Y:S05]  /*2ec0*/  BSYNC B1 ;  /* 0x0000000000017941 */ /* 0x000fea0003800000 */
.L_x_49:
[----:B0----5:R-:W-:Y:S01]  /*2ed0*/  IMAD.U32 R10, R18, 0x10000, RZ ;  /* 0x00010000120a7824 */ /* 0x021fe200078e00ff */
        /* <DEDUP_REMOVED lines=8> */
.L_x_52:
[----:B------:R-:W-:Y:S05]  /*2f60*/  BSYNC B1 ;  /* 0x0000000000017941 */ /* 0x000fea0003800000 */
.L_x_51:
        /* <DEDUP_REMOVED lines=10> */
.L_x_54:
[----:B------:R-:W-:Y:S05]  /*3010*/  BSYNC B1 ;  /* 0x0000000000017941 */ /* 0x000fea0003800000 */
.L_x_53:
        /* <DEDUP_REMOVED lines=10> */
.L_x_56:
[----:B------:R-:W-:Y:S05]  /*30c0*/  BSYNC B1 ;  /* 0x0000000000017941 */ /* 0x000fea0003800000 */
.L_x_55:
        /* <DEDUP_REMOVED lines=9> */
.L_x_58:
[----:B------:R-:W-:Y:S05]  /*3160*/  BSYNC B1 ;  /* 0x0000000000017941 */ /* 0x000fea0003800000 */
.L_x_57:
        /* <DEDUP_REMOVED lines=9> */
.L_x_60:
[----:B------:R-:W-:Y:S05]  /*3200*/  BSYNC B1 ;  /* 0x0000000000017941 */ /* 0x000fea0003800000 */
.L_x_59:
        /* <DEDUP_REMOVED lines=10> */
.L_x_62:
[----:B------:R-:W-:Y:S05]  /*32b0*/  BSYNC B1 ;  /* 0x0000000000017941 */ /* 0x000fea0003800000 */
.L_x_61:
        /* <DEDUP_REMOVED lines=10> */
.L_x_64:
[----:B------:R-:W-:Y:S05]  /*3360*/  BSYNC B1 ;  /* 0x0000000000017941 */ /* 0x000fea0003800000 */
.L_x_63:
        /* <DEDUP_REMOVED lines=9> */
.L_x_66:
[----:B------:R-:W-:Y:S05]  /*3400*/  BSYNC B1 ;  /* 0x0000000000017941 */ /* 0x000fea0003800000 */
.L_x_65:
        /* <DEDUP_REMOVED lines=9> */
.L_x_68:
[----:B------:R-:W-:Y:S05]  /*34a0*/  BSYNC B1 ;  /* 0x0000000000017941 */ /* 0x000fea0003800000 */
.L_x_67:
        /* <DEDUP_REMOVED lines=10> */
.L_x_70:
[----:B------:R-:W-:Y:S05]  /*3550*/  BSYNC B1 ;  /* 0x0000000000017941 */ /* 0x000fea0003800000 */
.L_x_69:
        /* <DEDUP_REMOVED lines=10> */
.L_x_72:
[----:B------:R-:W-:Y:S05]  /*3600*/  BSYNC B1 ;  /* 0x0000000000017941 */ /* 0x000fea0003800000 */
.L_x_71:
        /* <DEDUP_REMOVED lines=9> */
.L_x_74:
[----:B------:R-:W-:Y:S05]  /*36a0*/  BSYNC B1 ;  /* 0x0000000000017941 */ /* 0x000fea0003800000 */
.L_x_73:
        /* <DEDUP_REMOVED lines=9> */
.L_x_76:
[----:B------:R-:W-:Y:S05]  /*3740*/  BSYNC B1 ;  /* 0x0000000000017941 */ /* 0x000fea0003800000 */
.L_x_75:
        /* <DEDUP_REMOVED lines=10> */
.L_x_78:
[----:B------:R-:W-:Y:S05]  /*37f0*/  BSYNC B1 ;  /* 0x0000000000017941 */ /* 0x000fea0003800000 */
.L_x_77:
        /* <DEDUP_REMOVED lines=10> */
.L_x_80:
[----:B------:R-:W-:Y:S05]  /*38a0*/  BSYNC B1 ;  /* 0x0000000000017941 */ /* 0x000fea0003800000 */
.L_x_79:
        /* <DEDUP_REMOVED lines=9> */
.L_x_82:
[----:B------:R-:W-:Y:S05]  /*3940*/  BSYNC B1 ;  /* 0x0000000000017941 */ /* 0x000fea0003800000 */
.L_x_81:
        /* <DEDUP_REMOVED lines=9> */
.L_x_84:
[----:B------:R-:W-:Y:S05]  /*39e0*/  BSYNC B1 ;  /* 0x0000000000017941 */ /* 0x000fea0003800000 */
.L_x_83:
        /* <DEDUP_REMOVED lines=10> */
.L_x_86:
[----:B------:R-:W-:Y:S05]  /*3a90*/  BSYNC B1 ;  /* 0x0000000000017941 */ /* 0x000fea0003800000 */
.L_x_85:
        /* <DEDUP_REMOVED lines=10> */
.L_x_88:
[----:B------:R-:W-:Y:S05]  /*3b40*/  BSYNC B1 ;  /* 0x0000000000017941 */ /* 0x000fea0003800000 */
.L_x_87:
[----:B0---45:R-:W-:Y:S01]  /*3b50*/  IMAD.U32 R2, R18, 0x10000, RZ ;  /* 0x0001000012027824 */ /* 0x031fe200078e00ff */
        /* <DEDUP_REMOVED lines=8> */
.L_x_90:
[----:B------:R-:W-:Y:S05]  /*3be0*/  BSYNC B1 ;  /* 0x0000000000017941 */ /* 0x000fea0003800000 */
.L_x_89:
[----:B0----5:R-:W-:Y:S01]  /*3bf0*/  IMAD.U32 R2, R18, 0x10000, RZ ;  /* 0x0001000012027824 */ /* 0x021fe200078e00ff */
[----:B------:R-:W-:Y:S01]  /*3c00*/  ISETP.GT.AND P1, PT, R0, 0x8, P1 ;  /* 0x000000080000780c */ /* 0x000fe20000f24270 */
[----:B------:R-:W-:Y:S02]  /*3c10*/  BSSY B1, `(.L_x_91) ;  /* 0x000000a000017945 */ /* 0x000fe40003800000 */
[----:B------:R-:W-:Y:S01]  /*3c20*/  FMUL R3, R2, R23 ;  /* 0x0000001702037220 */ /* 0x000fe20000400000 */
[----:B------:R-:W-:-:S03]  /*3c30*/  @P0 IMAD.MOV.U32 R2, RZ, RZ, R8 ;  /* 0x000000ffff020224 */ /* 0x000fc600078e0008 */
[----:B------:R-:W-:-:S05]  /*3c40*/  FFMA R3, R54, R22, R3 ;  /* 0x0000001636037223 */ /* 0x000fca0000000003 */
[----:B------:R-:W-:-:S04]  /*3c50*/  F2FP.BF16.F32.PACK_AB R3, RZ, R3 ;  /* 0x00000003ff03723e */ /* 0x000fc800000010ff */
[----:B-1----:R-:W-:Y:S01]  /*3c60*/  PRMT R4, R3, 0x7610, R4 ;  /* 0x0000761003047816 */ /* 0x002fe20000000004 */
[----:B------:R-:W-:-:S05]  /*3c70*/  @P0 IMAD.MOV.U32 R3, RZ, RZ, R9 ;  /* 0x000000ffff030224 */ /* 0x000fca00078e0009 */
[----:B------:R0:W-:Y:S01]  /*3c80*/  @P0 STG.E.U16 desc[UR56][R2.64+0x70], R4 ;  /* 0x0000700402000986 */ /* 0x0001e2000c101538 */
[----:B------:R-:W-:Y:S05]  /*3c90*/  @!P1 BRA `(.L_x_92) ;  /* 0x0000000000049947 */ /* 0x000fea0003800000 */
[----:B------:R1:W5:Y:S02]  /*3ca0*/  LDG.E.LTC128B.U16 R18, desc[UR56][R6.64+0x72] ;  /* 0x0000723806127981 */ /* 0x000364000c1e1520 */
.L_x_92:
[----:B------:R-:W-:Y:S05]  /*3cb0*/  BSYNC B1 ;  /* 0x0000000000017941 */ /* 0x000fea0003800000 */
.L_x_91:
[----:B------:R-:W-:Y:S05]  /*3cc0*/  @!P1 BRA `(.L_x_93) ;  /* 0x0000000800709947 */ /* 0x000fea0003800000 */
[----:B-----5:R-:W-:-:S04]  /*3cd0*/  IMAD.U32 R18, R18, 0x10000, RZ ;  /* 0x0001000012127824 */ /* 0x020fc800078e00ff */
[----:B------:R-:W-:-:S04]  /*3ce0*/  FMUL R18, R18, R23 ;  /* 0x0000001712127220 */ /* 0x000fc80000400000 */
[----:B------:R-:W-:-:S05]  /*3cf0*/  FFMA R18, R55, R22, R18 ;  /* 0x0000001637127223 */ /* 0x000fca0000000012 */
[----:B------:R-:W-:-:S05]  /*3d00*/  F2FP.BF16.F32.PACK_AB R18, RZ, R18 ;  /* 0x00000012ff12723e */ /* 0x000fca00000010ff */
[----:B------:R0:W-:Y:S01]  /*3d10*/  STG.E.U16 desc[UR56][R8.64+0x72], R18 ;  /* 0x0000721208007986 */ /* 0x0001e2000c101538 */
[----:B------:R-:W-:Y:S05]  /*3d20*/  BRA `(.L_x_93) ;  /* 0x0000000800587947 */ /* 0x000fea0003800000 */
.L_x_32:
[----:B------:R-:W-:Y:S01]  /*3d30*/  ISETP.GT.AND P3, PT, R68, 0x1, PT ;  /* 0x000000014400780c */ /* 0x000fe20003f64270 */
[----:B------:R-:W-:Y:S01]  /*3d40*/  ULDC.64 UR4, c[0x0][0x5c0] ;  /* 0x0001700000047ab9 */ /* 0x000fe20000000a00 */
[-C--:B------:R-:W-:Y:S01]  /*3d50*/  FMUL R24, R24, R22.reuse ;  /* 0x0000001618187220 */ /* 0x080fe20000400000 */
[-C--:B------:R-:W-:Y:S01]  /*3d60*/  FMUL R25, R25, R22.reuse ;  /* 0x0000001619197220 */ /* 0x080fe20000400000 */
[----:B------:R-:W-:Y:S01]  /*3d70*/  ISETP.GT.AND P1, PT, R0, RZ, P3 ;  /* 0x000000ff0000720c */ /* 0x000fe20001f24270 */
[-C--:B------:R-:W-:Y:S01]  /*3d80*/  FMUL R26, R26, R22.reuse ;  /* 0x000000161a1a7220 */ /* 0x080fe20000400000 */
[----:B------:R-:W-:Y:S01]  /*3d90*/  LEA R2, P4, R20, UR4, 0x1 ;  /* 0x0000000414027c11 */ /* 0x000fe2000f8808ff */
[----:B------:R-:W-:Y:S01]  /*3da0*/  FMUL R27, R27, R22 ;  /* 0x000000161b1b7220 */ /* 0x000fe20000400000 */
[----:B------:R-:W-:Y:S01]  /*3db0*/  F2FP.BF16.F32.PACK_AB R24, RZ, R24 ;  /* 0x00000018ff18723e */ /* 0x000fe200000010ff */
[-C--:B------:R-:W-:Y:S01]  /*3dc0*/  FMUL R28, R28, R22.reuse ;  /* 0x000000161c1c7220 */ /* 0x080fe20000400000 */
[----:B------:R-:W-:Y:S01]  /*3dd0*/  LEA.HI.X R3, R20, UR5, R5, 0x1, P4 ;  /* 0x0000000514037c11 */ /* 0x000fe2000a0f0c05 */
[-C--:B------:R-:W-:Y:S01]  /*3de0*/  FMUL R29, R29, R22.reuse ;  /* 0x000000161d1d7220 */ /* 0x080fe20000400000 */
[----:B------:R-:W-:Y:S01]  /*3df0*/  F2FP.BF16.F32.PACK_AB R25, RZ, R25 ;  /* 0x00000019ff19723e */ /* 0x000fe200000010ff */
[-C--:B------:R-:W-:Y:S01]  /*3e00*/  FMUL R30, R30, R22.reuse ;  /* 0x000000161e1e7220 */ /* 0x080fe20000400000 */
[----:B------:R-:W-:Y:S01]  /*3e10*/  SHF.L.U64.HI R5, R61, 0x1, R60 ;  /* 0x000000013d057819 */ /* 0x000fe2000001023c */
[----:B------:R-:W-:Y:S01]  /*3e20*/  @P2 STG.E.U16 desc[UR56][R2.64], R24 ;  /* 0x0000001802002986 */ /* 0x000fe2000c101538 */
[----:B------:R-:W-:Y:S01]  /*3e30*/  ISETP.GT.AND P2, PT, R0, 0x8, P0 ;  /* 0x000000080000780c */ /* 0x000fe20000744270 */
[----:B------:R-:W-:Y:S01]  /*3e40*/  FMUL R31, R31, R22 ;  /* 0x000000161f1f7220 */ /* 0x000fe20000400000 */
[----:B------:R-:W-:Y:S01]  /*3e50*/  LEA R4, P5, R61, R2, 0x1 ;  /* 0x000000023d047211 */ /* 0x000fe200078a08ff */
[----:B------:R-:W-:Y:S01]  /*3e60*/  @P1 STG.E.U16 desc[UR56][R2.64+0x2], R25 ;  /* 0x0000021902001986 */ /* 0x000fe2000c101538 */
[----:B------:R-:W-:Y:S01]  /*3e70*/  ISETP.GT.AND P1, PT, R68, 0x8, PT ;  /* 0x000000084400780c */ /* 0x000fe20003f24270 */
[-C--:B------:R-:W-:Y:S01]  /*3e80*/  FMUL R32, R32, R22.reuse ;  /* 0x0000001620207220 */ /* 0x080fe20000400000 */
[----:B------:R-:W-:Y:S01]  /*3e90*/  ISETP.GT.AND P3, PT, R0, 0x8, P3 ;  /* 0x000000080000780c */ /* 0x000fe20001f64270 */
[----:B------:R-:W-:Y:S01]  /*3ea0*/  IMAD.X R5, R5, 0x1, R3, P5 ;  /* 0x0000000105057824 */ /* 0x000fe200028e0603 */
[----:B------:R-:W-:Y:S01]  /*3eb0*/  ISETP.GT.AND P0, PT, R68, 0x9, PT ;  /* 0x000000094400780c */ /* 0x000fe20003f04270 */
[-C--:B------:R-:W-:Y:S01]  /*3ec0*/  FMUL R33, R33, R22.reuse ;  /* 0x0000001621217220 */ /* 0x080fe20000400000 */
[----:B------:R-:W-:Y:S01]  /*3ed0*/  ISETP.GT.AND P4, PT, R0, RZ, P1 ;  /* 0x000000ff0000720c */ /* 0x000fe20000f84270 */
[-C--:B------:R-:W-:Y:S01]  /*3ee0*/  FMUL R34, R34, R22.reuse ;  /* 0x0000001622227220 */ /* 0x080fe20000400000 */
[----:B------:R-:W-:Y:S01]  /*3ef0*/  ISETP.GT.AND P5, PT, R0, RZ, P0 ;  /* 0x000000ff0000720c */ /* 0x000fe200007a4270 */
[----:B------:R-:W-:Y:S01]  /*3f00*/  FMUL R35, R35, R22 ;  /* 0x0000001623237220 */ /* 0x000fe20000400000 */
[----:B------:R-:W-:Y:S01]  /*3f10*/  F2FP.BF16.F32.PACK_AB R26, RZ, R26 ;  /* 0x0000001aff1a723e */ /* 0x000fe200000010ff */
[-C--:B------:R-:W-:Y:S01]  /*3f20*/  FMUL R36, R36, R22.reuse ;  /* 0x0000001624247220 */ /* 0x080fe20000400000 */
[----:B------:R-:W-:Y:S01]  /*3f30*/  F2FP.BF16.F32.PACK_AB R27, RZ, R27 ;  /* 0x0000001bff1b723e */ /* 0x000fe200000010ff */
[----:B------:R-:W-:Y:S01]  /*3f40*/  FMUL R37, R37, R22 ;  /* 0x0000001625257220 */ /* 0x000fe20000400000 */
[----:B------:R-:W-:Y:S01]  /*3f50*/  F2FP.BF16.F32.PACK_AB R28, RZ, R28 ;  /* 0x0000001cff1c723e */ /* 0x000fe200000010ff */
[----:B------:R-:W-:Y:S01]  /*3f60*/  @P2 STG.E.U16 desc[UR56][R4.64], R26 ;  /* 0x0000001a04002986 */ /* 0x000fe2000c101538 */
[----:B------:R-:W-:Y:S01]  /*3f70*/  ISETP.GT.AND P1, PT, R0, 0x8, P1 ;  /* 0x000000080000780c */ /* 0x000fe20000f24270 */
[-C--:B------:R-:W-:Y:S01]  /*3f80*/  FMUL R38, R38, R22.reuse ;  /* 0x0000001626267220 */ /* 0x080fe20000400000 */
[----:B------:R-:W-:Y:S01]  /*3f90*/  F2FP.BF16.F32.PACK_AB R29, RZ, R29 ;  /* 0x0000001dff1d723e */ /* 0x000fe200000010ff */
[----:B------:R-:W-:Y:S01]  /*3fa0*/  @P3 STG.E.U16 desc[UR56][R4.64+0x2], R27 ;  /* 0x0000021b04003986 */ /* 0x000fe2000c101538 */
[----:B------:R-:W-:Y:S01]  /*3fb0*/  ISETP.GT.AND P3, PT, R68, 0x10, PT ;  /* 0x000000104400780c */ /* 0x000fe20003f64270 */
[-C--:B------:R-:W-:Y:S01]  /*3fc0*/  FMUL R39, R39, R22.reuse ;  /* 0x0000001627277220 */ /* 0x080fe20000400000 */
[----:B------:R-:W-:Y:S01]  /*3fd0*/  ISETP.GT.AND P2, PT, R0, 0x8, P0 ;  /* 0x000000080000780c */ /* 0x000fe20000744270 */
[----:B------:R-:W-:Y:S01]  /*3fe0*/  @P4 STG.E.U16 desc[UR56][R2.64+0x10], R28 ;  /* 0x0000101c02004986 */ /* 0x000fe2000c101538 */
[----:B------:R-:W-:Y:S01]  /*3ff0*/  ISETP.GT.AND P0, PT, R68, 0x11, PT ;  /* 0x000000114400780c */ /* 0x000fe20003f04270 */
[-C--:B------:R-:W-:Y:S01]  /*4000*/  FMUL R40, R40, R22.reuse ;  /* 0x0000001628287220 */ /* 0x080fe20000400000 */
[C---:B------:R-:W-:Y:S01]  /*4010*/  ISETP.GT.AND P4, PT, R0.reuse, RZ, P3 ;  /* 0x000000ff0000720c */ /* 0x040fe20001f84270 */
[----:B------:R-:W-:Y:S01]  /*4020*/  @P5 STG.E.U16 desc[UR56][R2.64+0x12], R29 ;  /* 0x0000121d02005986 */ /* 0x000fe2000c101538 */
        /* <DEDUP_REMOVED lines=32> */
[----:B------:R-:W-:Y:S01]  /*4230*/  ISETP.GT.AND P2, PT, R0, 0x8, P3 ;  /* 0x000000080000780c */ /* 0x000fe20001f44270 */
[-C--:B------:R-:W-:Y:S01]  /*4240*/  FMUL R51, R51, R22.reuse ;  /* 0x0000001633337220 */ /* 0x080fe20000400000 */
[C---:B------:R-:W-:Y:S01]  /*4250*/  ISETP.GT.AND P3, PT, R68.reuse, 0x20, PT ;  /* 0x000000204400780c */ /* 0x040fe20003f64270 */
        /* <DEDUP_REMOVED lines=13> */
[----:B------:R-:W-:-:S02]  /*4330*/  F2FP.BF16.F32.PACK_AB R41, RZ, R41 ;  /* 0x00000029ff29723e */ /* 0x000fc400000010ff */
[C---:B------:R-:W-:Y:S01]  /*4340*/  ISETP.GT.AND P1, PT, R0.reuse, 0x8, P3 ;  /* 0x000000080000780c */ /* 0x040fe20001f24270 */
[----:B------:R-:W-:Y:S01]  /*4350*/  @P2 STG.E.U16 desc[UR56][R4.64+0x32], R39 ;  /* 0x0000322704002986 */ /* 0x000fe2000c101538 */
[----:B------:R-:W-:Y:S02]  /*4360*/  ISETP.GT.AND P0, PT, R0, 0x8, P0 ;  /* 0x000000080000780c */ /* 0x000fe40000704270 */
[----:B------:R-:W-:Y:S01]  /*4370*/  F2FP.BF16.F32.PACK_AB R42, RZ, R42 ;  /* 0x0000002aff2a723e */ /* 0x000fe200000010ff */
[----:B------:R-:W-:Y:S01]  /*4380*/  @P4 STG.E.U16 desc[UR56][R2.64+0x40], R40 ;  /* 0x0000402802004986 */ /* 0x000fe2000c101538 */
[C---:B------:R-:W-:Y:S02]  /*4390*/  ISETP.GT.AND P4, PT, R68.reuse, 0x28, PT ;  /* 0x000000284400780c */ /* 0x040fe40003f84270 */
[----:B------:R-:W-:Y:S01]  /*43a0*/  F2FP.BF16.F32.PACK_AB R43, RZ, R43 ;  /* 0x0000002bff2b723e */ /* 0x000fe200000010ff */
[----:B------:R-:W-:Y:S01]  /*43b0*/  @P5 STG.E.U16 desc[UR56][R2.64+0x42], R41 ;  /* 0x0000422902005986 */ /* 0x000fe2000c101538 */
[----:B------:R-:W-:-:S02]  /*43c0*/  ISETP.GT.AND P5, PT, R68, 0x29, PT ;  /* 0x000000294400780c */ /* 0x000fc40003fa4270 */
[C---:B------:R-:W-:Y:S01]  /*43d0*/  ISETP.GT.AND P2, PT, R0.reuse, RZ, P4 ;  /* 0x000000ff0000720c */ /* 0x040fe20002744270 */
[----:B------:R-:W-:Y:S01]  /*43e0*/  @P1 STG.E.U16 desc[UR56][R4.64+0x40], R42 ;  /* 0x0000402a04001986 */ /* 0x000fe2000c101538 */
[----:B------:R-:W-:Y:S02]  /*43f0*/  ISETP.GT.AND P6, PT, R0, RZ, P5 ;  /* 0x000000ff0000720c */ /* 0x000fe40002fc4270 */
[----:B------:R-:W-:Y:S01]  /*4400*/  F2FP.BF16.F32.PACK_AB R44, RZ, R44 ;  /* 0x0000002cff2c723e */ /* 0x000fe200000010ff */
[----:B------:R-:W-:Y:S01]  /*4410*/  @P0 STG.E.U16 desc[UR56][R4.64+0x42], R43 ;  /* 0x0000422b04000986 */ /* 0x000fe2000c101538 */
[----:B------:R-:W-:Y:S02]  /*4420*/  F2FP.BF16.F32.PACK_AB R45, RZ, R45 ;  /* 0x0000002dff2d723e */ /* 0x000fe400000010ff */
[----:B------:R-:W-:Y:S02]  /*4430*/  ISETP.GT.AND P3, PT, R68, 0x30, PT ;  /* 0x000000304400780c */ /* 0x000fe40003f64270 */
[----:B------:R-:W-:-:S02]  /*4440*/  ISETP.GT.AND P4, PT, R0, 0x8, P4 ;  /* 0x000000080000780c */ /* 0x000fc40002784270 */
[----:B------:R-:W-:Y:S01]  /*4450*/  F2FP.BF16.F32.PACK_AB R46, RZ, R46 ;  /* 0x0000002eff2e723e */ /* 0x000fe200000010ff */
[----:B------:R-:W-:Y:S01]  /*4460*/  @P2 STG.E.U16 desc[UR56][R2.64+0x50], R44 ;  /* 0x0000502c02002986 */ /* 0x000fe2000c101538 */
[----:B------:R-:W-:Y:S02]  /*4470*/  ISETP.GT.AND P2, PT, R68, 0x31, PT ;  /* 0x000000314400780c */ /* 0x000fe40003f44270 */
[----:B------:R-:W-:Y:S01]  /*4480*/  F2FP.BF16.F32.PACK_AB R47, RZ, R47 ;  /* 0x0000002fff2f723e */ /* 0x000fe200000010ff */
[----:B------:R-:W-:Y:S01]  /*4490*/  @P6 STG.E.U16 desc[UR56][R2.64+0x52], R45 ;  /* 0x0000522d02006986 */ /* 0x000fe2000c101538 */
[C---:B------:R-:W-:Y:S02]  /*44a0*/  ISETP.GT.AND P6, PT, R0.reuse, 0x8, P5 ;  /* 0x000000080000780c */ /* 0x040fe40002fc4270 */
[----:B------:R-:W-:Y:S02]  /*44b0*/  ISETP.GT.AND P5, PT, R0, RZ, P3 ;  /* 0x000000ff0000720c */ /* 0x000fe40001fa4270 */
[----:B------:R-:W-:Y:S01]  /*44c0*/  F2FP.BF16.F32.PACK_AB R48, RZ, R48 ;  /* 0x00000030ff30723e */ /* 0x000fe200000010ff */
[----:B------:R-:W-:Y:S01]  /*44d0*/  @P4 STG.E.U16 desc[UR56][R4.64+0x50], R46 ;  /* 0x0000502e04004986 */ /* 0x000fe2000c101538 */
[----:B------:R-:W-:-:S02]  /*44e0*/  ISETP.GT.AND P1, PT, R68, 0x38, PT ;  /* 0x000000384400780c */ /* 0x000fc40003f24270 */
[----:B------:R-:W-:Y:S02]  /*44f0*/  ISETP.GT.AND P0, PT, R68, 0x39, PT ;  /* 0x000000394400780c */ /* 0x000fe40003f04270 */
[C---:B------:R-:W-:Y:S02]  /*4500*/  ISETP.GT.AND P4, PT, R0.reuse, RZ, P2 ;  /* 0x000000ff0000720c */ /* 0x040fe40001784270 */
[C---:B------:R-:W-:Y:S01]  /*4510*/  ISETP.GT.AND P3, PT, R0.reuse, 0x8, P3 ;  /* 0x000000080000780c */ /* 0x040fe20001f64270 */
[----:B------:R-:W-:Y:S01]  /*4520*/  @P6 STG.E.U16 desc[UR56][R4.64+0x52], R47 ;  /* 0x0000522f04006986 */ /* 0x000fe2000c101538 */
[C---:B------:R-:W-:Y:S02]  /*4530*/  ISETP.GT.AND P2, PT, R0.reuse, 0x8, P2 ;  /* 0x000000080000780c */ /* 0x040fe40001744270 */
[C---:B------:R-:W-:Y:S01]  /*4540*/  ISETP.GT.AND P6, PT, R0.reuse, RZ, P0 ;  /* 0x000000ff0000720c */ /* 0x040fe200007c4270 */
[----:B------:R-:W-:Y:S01]  /*4550*/  @P5 STG.E.U16 desc[UR56][R2.64+0x60], R48 ;  /* 0x0000603002005986 */ /* 0x000fe2000c101538 */
[----:B------:R-:W-:-:S02]  /*4560*/  ISETP.GT.AND P5, PT, R0, RZ, P1 ;  /* 0x000000ff0000720c */ /* 0x000fc40000fa4270 */
[C---:B------:R-:W-:Y:S02]  /*4570*/  ISETP.GT.AND P1, PT, R0.reuse, 0x8, P1 ;  /* 0x000000080000780c */ /* 0x040fe40000f24270 */
[----:B------:R-:W-:Y:S02]  /*4580*/  F2FP.BF16.F32.PACK_AB R49, RZ, R49 ;  /* 0x00000031ff31723e */ /* 0x000fe400000010ff */
[----:B------:R-:W-:Y:S02]  /*4590*/  F2FP.BF16.F32.PACK_AB R50, RZ, R50 ;  /* 0x00000032ff32723e */ /* 0x000fe400000010ff */
[----:B------:R-:W-:Y:S01]  /*45a0*/  F2FP.BF16.F32.PACK_AB R51, RZ, R51 ;  /* 0x00000033ff33723e */ /* 0x000fe200000010ff */
[----:B------:R-:W-:Y:S01]  /*45b0*/  @P4 STG.E.U16 desc[UR56][R2.64+0x62], R49 ;  /* 0x0000623102004986 */ /* 0x000fe2000c101538 */
[----:B------:R-:W-:Y:S02]  /*45c0*/  ISETP.GT.AND P0, PT, R0, 0x8, P0 ;  /* 0x000000080000780c */ /* 0x000fe40000704270 */
[----:B------:R-:W-:Y:S01]  /*45d0*/  F2FP.BF16.F32.PACK_AB R52, RZ, R52 ;  /* 0x00000034ff34723e */ /* 0x000fe200000010ff */
[----:B------:R-:W-:Y:S01]  /*45e0*/  @P3 STG.E.U16 desc[UR56][R4.64+0x60], R50 ;  /* 0x0000603204003986 */ /* 0x000fe2000c101538 */
[----:B------:R-:W-:-:S02]  /*45f0*/  F2FP.BF16.F32.PACK_AB R53, RZ, R53 ;  /* 0x00000035ff35723e */ /* 0x000fc400000010ff */
[----:B------:R-:W-:Y:S01]  /*4600*/  F2FP.BF16.F32.PACK_AB R54, RZ, R54 ;  /* 0x00000036ff36723e */ /* 0x000fe200000010ff */
[----:B------:R-:W-:Y:S01]  /*4610*/  @P2 STG.E.U16 desc[UR56][R4.64+0x62], R51 ;  /* 0x0000623304002986 */ /* 0x000fe2000c101538 */
[----:B------:R-:W-:-:S03]  /*4620*/  F2FP.BF16.F32.PACK_AB R55, RZ, R55 ;  /* 0x00000037ff37723e */ /* 0x000fc600000010ff */
[----:B------:R-:W-:Y:S04]  /*4630*/  @P5 STG.E.U16 desc[UR56][R2.64+0x70], R52 ;  /* 0x0000703402005986 */ /* 0x000fe8000c101538 */
[----:B------:R0:W-:Y:S02]  /*4640*/  @P6 STG.E.U16 desc[UR56][R2.64+0x72], R53 ;  /* 0x0000723502006986 */ /* 0x0001e4000c101538 */
[----:B0-----:R-:W-:Y:S02]  /*4650*/  @P1 IMAD.MOV.U32 R2, RZ, RZ, R4 ;  /* 0x000000ffff021224 */ /* 0x001fe400078e0004 */
[----:B------:R-:W-:-:S05]  /*4660*/  @P1 IMAD.MOV.U32 R3, RZ, RZ, R5 ;  /* 0x000000ffff031224 */ /* 0x000fca00078e0005 */
[----:B------:R0:W-:Y:S04]  /*4670*/  @P1 STG.E.U16 desc[UR56][R2.64+0x70], R54 ;  /* 0x0000703602001986 */ /* 0x0001e8000c101538 */
[----:B------:R0:W-:Y:S02]  /*4680*/  @P0 STG.E.U16 desc[UR56][R4.64+0x72], R55 ;  /* 0x0000723704000986 */ /* 0x0001e4000c101538 */
.L_x_93:
[----:B------:R-:W-:Y:S05]  /*4690*/  BSYNC B0 ;  /* 0x0000000000007941 */ /* 0x000fea0003800000 */
.L_x_31:
[----:B0-----:R-:W-:Y:S01]  /*46a0*/  IMAD.U32 R2, RZ, RZ, UR54 ;  /* 0x00000036ff027e24 */ /* 0x001fe2000f8e00ff */
[----:B------:R-:W-:Y:S01]  /*46b0*/  ULDC.64 UR4, c[0x0][0x650] ;  /* 0x0001940000047ab9 */ /* 0x000fe20000000a00 */
[----:B------:R-:W-:Y:S01]  /*46c0*/  IMAD.U32 R3, RZ, RZ, UR55 ;  /* 0x00000037ff037e24 */ /* 0x000fe2000f8e00ff */
[----:B------:R0:W-:Y:S01]  /*46d0*/  SYNCS.ARRIVE.TRANS64.A1T0 RZ, [R64+UR52], RZ ;  /* 0x000000ff40ff79a7 */ /* 0x0001e20008100034 */
[----:B------:R-:W-:Y:S01]  /*46e0*/  PRMT R0, RZ, 0x7610, R0 ;  /* 0x00007610ff007816 */ /* 0x000fe20000000000 */
[----:B-----5:R-:W-:Y:S01]  /*46f0*/  IMAD.MOV.U32 R18, RZ, RZ, -0x1 ;  /* 0xffffffffff127424 */ /* 0x020fe200078e00ff */
[----:B------:R-:W-:Y:S01]  /*4700*/  LEA R16, P0, R2, R16, 0x1 ;  /* 0x0000001002107211 */ /* 0x000fe200078008ff */
[----:B------:R-:W-:Y:S02]  /*4710*/  IMAD.MOV.U32 R2, RZ, RZ, -0x1 ;  /* 0xffffffffff027424 */ /* 0x000fe400078e00ff */
[----:B------:R-:W-:Y:S01]  /*4720*/  IMAD.MOV.U32 R19, RZ, RZ, -0x1 ;  /* 0xffffffffff137424 */ /* 0x000fe200078e00ff */
[----:B------:R-:W-:-:S02]  /*4730*/  IADD3.X R17, R17, UR36, RZ, P0, !PT ;  /* 0x0000002411117c10 */ /* 0x000fc400087fe4ff */
[----:B------:R-:W-:-:S04]  /*4740*/  ISETP.GE.U32.AND P0, PT, R16, UR4, PT ;  /* 0x0000000410007c0c */ /* 0x000fc8000bf06070 */
[----:B------:R-:W-:-:S13]  /*4750*/  ISETP.GE.U32.AND.EX P0, PT, R17, UR5, PT, P0 ;  /* 0x0000000511007c0c */ /* 0x000fda000bf06100 */
[----:B0-----:R-:W-:Y:S05]  /*4760*/  @P0 BRA `(.L_x_94) ;  /* 0x0000000400700947 */ /* 0x001fea0003800000 */
[----:B------:R-:W0:Y:S01]  /*4770*/  S2UR UR6, SR_CTAID.X ;  /* 0x00000000000679c3 */ /* 0x000e220000002500 */
[----:B------:R-:W-:Y:S01]  /*4780*/  ULDC.64 UR4, c[0x0][0x628] ;  /* 0x00018a0000047ab9 */ /* 0x000fe20000000a00 */
[----:B------:R-:W-:Y:S01]  /*4790*/  ULDC UR7, c[0x0][0x150] ;  /* 0x0000540000077ab9 */ /* 0x000fe20000000800 */
[----:B------:R-:W-:Y:S01]  /*47a0*/  ISETP.NE.U32.AND P0, PT, RZ, UR4, PT ;  /* 0x00000004ff007c0c */ /* 0x000fe2000bf05070 */
[----:B------:R-:W-:Y:S01]  /*47b0*/  ULDC UR15, c[0x0][0x630] ;  /* 0x00018c00000f7ab9 */ /* 0x000fe20000000800 */
[C---:B------:R-:W-:Y:S02]  /*47c0*/  R2UR UR16, R16.reuse ;  /* 0x00000000101072ca */ /* 0x040fe400000e0000 */
[----:B------:R-:W-:Y:S01]  /*47d0*/  ISETP.NE.AND.EX P0, PT, RZ, UR5, PT, P0 ;  /* 0x00000005ff007c0c */ /* 0x000fe2000bf05300 */
[----:B------:R-:W5:Y:S01]  /*47e0*/  S2UR UR17, SR_CTAID.Y ;  /* 0x00000000001179c3 */ /* 0x000f620000002600 */
[----:B------:R-:W-:Y:S02]  /*47f0*/  R2UR UR12, R16 ;  /* 0x00000000100c72ca */ /* 0x000fe400000e0000 */
[----:B------:R-:W-:-:S02]  /*4800*/  R2UR UR13, R17 ;  /* 0x00000000110d72ca */ /* 0x000fc400000e0000 */
[----:B0-----:R-:W-:-:S05]  /*4810*/  I2FP.F32.U32 R0, UR6 ;  /* 0x0000000600007c45 */ /* 0x001fca0008201000 */
[----:B------:R-:W-:Y:S01]  /*4820*/  FMUL R0, R0, UR7 ;  /* 0x0000000700007c20 */ /* 0x000fe20008400000 */
[----:B------:R-:W-:Y:S01]  /*4830*/  ULDC UR7, c[0x0][0x154] ;  /* 0x0000550000077ab9 */ /* 0x000fe20000000800 */
[----:B-----5:R-:W-:-:S04]  /*4840*/  I2FP.F32.U32 R2, UR17 ;  /* 0x0000001100027c45 */ /* 0x020fc80008201000 */
[----:B------:R-:W0:Y:S01]  /*4850*/  F2I.U32.TRUNC.NTZ R0, R0 ;  /* 0x0000000000007305 */ /* 0x000e22000020f000 */
[----:B------:R-:W-:Y:S01]  /*4860*/  FMUL R2, R2, UR7 ;  /* 0x0000000702027c20 */ /* 0x000fe20008400000 */
[----:B------:R-:W-:Y:S06]  /*4870*/  @!P0 BRA `(.L_x_95) ;  /* 0x0000000000308947 */ /* 0x000fec0003800000 */
        /* <DEDUP_REMOVED lines=12> */
.L_x_95:
[----:B------:R-:W-:Y:S01]  /*4940*/  USHF.R.U64 UR8, UR12, UR15, UR13 ;  /* 0x0000000f0c087299 */ /* 0x000fe2000800120d */
[----:B------:R-:W-:Y:S01]  /*4950*/  R2UR UR5, R17 ;  /* 0x00000000110572ca */ /* 0x000fe200000e0000 */
[----:B------:R-:W-:Y:S01]  /*4960*/  USHF.R.U32.HI UR4, URZ, UR15, UR13 ;  /* 0x0000000f3f047299 */ /* 0x000fe2000801160d */
[----:B------:R-:W5:Y:S01]  /*4970*/  F2I.U32.TRUNC.NTZ R2, R2 ;  /* 0x0000000200027305 */ /* 0x000f62000020f000 */
[----:B------:R-:W-:Y:S01]  /*4980*/  UIADD3 UR9, UP0, URZ, -UR8, URZ ;  /* 0x800000083f097290 */ /* 0x000fe2000ff1e03f */
[----:B------:R-:W-:Y:S01]  /*4990*/  ULDC.64 UR10, c[0x0][0x620] ;  /* 0x00018800000a7ab9 */ /* 0x000fe20000000a00 */
[----:B------:R-:W-:Y:S02]  /*49a0*/  ULDC UR13, c[0x0][0x608] ;  /* 0x00018200000d7ab9 */ /* 0x000fe40000000800 */
[----:B------:R-:W-:Y:S01]  /*49b0*/  UIADD3.X UR4, URZ, ~UR4, URZ, UP0, !UPT ;  /* 0x800000043f047290 */ /* 0x000fe200087fe43f */
[----:B------:R-:W-:Y:S01]  /*49c0*/  ULDC UR22, c[0x0][0x148] ;  /* 0x0000520000167ab9 */ /* 0x000fe20000000800 */
[----:B------:R-:W-:-:S02]  /*49d0*/  ULDC UR20, c[0x0][0x648] ;  /* 0x0001920000147ab9 */ /* 0x000fc40000000800 */
[----:B------:R-:W-:Y:S01]  /*49e0*/  UIMAD UR7, UR4, UR10, URZ ;  /* 0x0000000a040772a4 */ /* 0x000fe2000f8e023f */
[----:B------:R-:W-:Y:S02]  /*49f0*/  ULDC UR21, c[0x0][0x638] ;  /* 0x00018e0000157ab9 */ /* 0x000fe40000000800 */
[----:B------:R-:W-:Y:S01]  /*4a00*/  UMOV UR4, UR16 ;  /* 0x0000001000047c82 */ /* 0x000fe20008000000 */
[----:B------:R-:W-:Y:S02]  /*4a10*/  UIMAD UR7, UR9, UR11, UR7 ;  /* 0x0000000b090772a4 */ /* 0x000fe4000f8e0207 */
[----:B------:R-:W-:Y:S01]  /*4a20*/  UIMAD.WIDE.U32 UR4, UR9, UR10, UR4 ;  /* 0x0000000a090472a5 */ /* 0x000fe2000f8e0004 */
[----:B0-----:R-:W-:Y:S01]  /*4a30*/  R2UR UR10, R0 ;  /* 0x00000000000a72ca */ /* 0x001fe200000e0000 */
[----:B------:R-:W-:Y:S01]  /*4a40*/  ULDC UR16, c[0x0][0x658] ;  /* 0x0001960000107ab9 */ /* 0x000fe20000000800 */
[----:B-----5:R-:W-:Y:S01]  /*4a50*/  R2UR UR12, R2 ;  /* 0x00000000020c72ca */ /* 0x020fe200000e0000 */
[----:B------:R-:W-:Y:S01]  /*4a60*/  UIADD3 UR7, UR5, UR7, URZ ;  /* 0x0000000705077290 */ /* 0x000fe2000fffe03f */
[----:B------:R-:W-:-:S02]  /*4a70*/  ULDC UR11, c[0x0][0x144] ;  /* 0x00005100000b7ab9 */ /* 0x000fc40000000800 */
[----:B------:R-:W-:Y:S02]  /*4a80*/  ULDC UR5, c[0x0][0x618] ;  /* 0x0001860000057ab9 */ /* 0x000fe40000000800 */
[----:B------:R-:W-:Y:S02]  /*4a90*/  USHF.R.U64 UR9, UR4, UR5, UR7 ;  /* 0x0000000504097299 */ /* 0x000fe40008001207 */
[----:B------:R-:W-:-:S03]  /*4aa0*/  USHF.R.U32.HI UR7, URZ, UR5, UR7 ;  /* 0x000000053f077299 */ /* 0x000fc60008011607 */
[----:B------:R-:W-:Y:S01]  /*4ab0*/  ULDC.64 UR4, c[0x0][0x640] ;  /* 0x0001900000047ab9 */ /* 0x000fe20000000a00 */
[----:B------:R-:W-:Y:S01]  /*4ac0*/  USHF.R.U64 UR15, UR9, UR13, UR7 ;  /* 0x0000000d090f7299 */ /* 0x000fe20008001207 */
[----:B------:R-:W-:Y:S01]  /*4ad0*/  ISETP.NE.U32.AND P0, PT, RZ, UR4, PT ;  /* 0x00000004ff007c0c */ /* 0x000fe2000bf05070 */
[----:B------:R-:W-:Y:S02]  /*4ae0*/  USHF.R.U32.HI UR7, URZ, UR13, UR7 ;  /* 0x0000000d3f077299 */ /* 0x000fe40008011607 */
[----:B------:R-:W-:Y:S01]  /*4af0*/  UIADD3 UR10, -UR10, URZ, URZ ;  /* 0x0000003f0a0a7290 */ /* 0x000fe2000fffe13f */
[----:B------:R-:W-:Y:S01]  /*4b00*/  ISETP.NE.AND.EX P0, PT, RZ, UR5, PT, P0 ;  /* 0x00000005ff007c0c */ /* 0x000fe2000bf05300 */
[----:B------:R-:W-:Y:S02]  /*4b10*/  USHF.R.U64 UR14, UR15, UR16, UR7 ;  /* 0x000000100f0e7299 */ /* 0x000fe40008001207 */
[----:B------:R-:W-:Y:S02]  /*4b20*/  UIADD3 UR18, -UR12, URZ, URZ ;  /* 0x0000003f0c127290 */ /* 0x000fe4000fffe13f */
[----:B------:R-:W-:-:S02]  /*4b30*/  USHF.R.U32.HI UR13, URZ, UR16, UR7 ;  /* 0x000000103f0d7299 */ /* 0x000fc40008011607 */
[----:B------:R-:W-:Y:S01]  /*4b40*/  UIMAD UR19, UR11, UR10, UR6 ;  /* 0x0000000a0b1372a4 */ /* 0x000fe2000f8e0206 */
[----:B------:R-:W-:-:S05]  /*4b50*/  UMOV UR12, UR14 ;  /* 0x0000000e000c7c82 */ /* 0x000fca0008000000 */
[----:B------:R-:W-:Y:S06]  /*4b60*/  @!P0 BRA `(.L_x_96) ;  /* 0x0000000000288947 */ /* 0x000fec0003800000 */
        /* <DEDUP_REMOVED lines=10> */
.L_x_96:
[----:B------:R-:W-:Y:S01]  /*4c10*/  UISETP.NE.AND UP0, UPT, UR38, URZ, UPT ;  /* 0x0000003f2600728c */ /* 0x000fe2000bf05270 */
[----:B------:R-:W-:Y:S01]  /*4c20*/  IMAD.MOV.U32 R0, RZ, RZ, 0x1 ;  /* 0x00000001ff007424 */ /* 0x000fe200078e00ff */
[----:B------:R-:W-:Y:S01]  /*4c30*/  USHF.R.U64 UR4, UR12, UR20, UR13 ;  /* 0x000000140c047299 */ /* 0x000fe2000800120d */
[----:B------:R-:W-:Y:S01]  /*4c40*/  IMAD.U32 R19, RZ, RZ, UR8 ;  /* 0x00000008ff137e24 */ /* 0x000fe2000f8e00ff */
[----:B------:R-:W-:Y:S02]  /*4c50*/  ULOP3.LUT UR15, UR15, UR45, URZ, 0xc0, !UPT ;  /* 0x0000002d0f0f7292 */ /* 0x000fe4000f8ec03f */
[----:B------:R-:W-:Y:S02]  /*4c60*/  UIADD3 UR5, -UR4, URZ, URZ ;  /* 0x0000003f04057290 */ /* 0x000fe4000fffe13f */
[----:B------:R-:W-:Y:S02]  /*4c70*/  ULOP3.LUT UR9, UR9, UR42, URZ, 0xc0, !UPT ;  /* 0x0000002a09097292 */ /* 0x000fe4000f8ec03f */
[----:B------:R-:W-:-:S02]  /*4c80*/  UIMAD UR4, UR43, UR4, UR15 ;  /* 0x000000042b0472a4 */ /* 0x000fc4000f8e020f */
[----:B------:R-:W-:Y:S02]  /*4c90*/  @UP0 UIMAD UR19, UR22, UR18, UR17 ;  /* 0x00000012161302a4 */ /* 0x000fe4000f8e0211 */
[----:B------:R-:W-:Y:S01]  /*4ca0*/  UIMAD UR14, UR5, UR21, UR14 ;  /* 0x00000015050e72a4 */ /* 0x000fe2000f8e020e */
[----:B------:R-:W-:Y:S02]  /*4cb0*/  ULDC UR6, c[0x0][0x600] ;  /* 0x0001800000067ab9 */ /* 0x000fe40000000800 */
[----:B------:R-:W-:Y:S01]  /*4cc0*/  ULDC UR5, c[0x0][0x610] ;  /* 0x0001840000057ab9 */ /* 0x000fe20000000800 */
[----:B------:R-:W-:Y:S02]  /*4cd0*/  UIMAD UR14, UR14, UR6, UR9 ;  /* 0x000000060e0e72a4 */ /* 0x000fe4000f8e0209 */
[----:B------:R-:W-:-:S04]  /*4ce0*/  UIMAD UR4, UR4, UR5, UR19 ;  /* 0x00000005040472a4 */ /* 0x000fc8000f8e0213 */
[----:B------:R-:W-:Y:S02]  /*4cf0*/  USEL UR5, UR14, UR4, !UP0 ;  /* 0x000000040e057287 */ /* 0x000fe4000c000000 */
[----:B------:R-:W-:-:S04]  /*4d00*/  USEL UR4, UR4, UR14, !UP0 ;  /* 0x0000000e04047287 */ /* 0x000fc8000c000000 */
[----:B------:R-:W-:Y:S02]  /*4d10*/  IMAD.U32 R2, RZ, RZ, UR5 ;  /* 0x00000005ff027e24 */ /* 0x000fe4000f8e00ff */
[----:B------:R-:W-:-:S07]  /*4d20*/  IMAD.U32 R18, RZ, RZ, UR4 ;  /* 0x00000004ff127e24 */ /* 0x000fce000f8e00ff */
.L_x_94:
[----:B------:R-:W-:Y:S01]  /*4d30*/  UIADD3 UR44, UR49, UR44, URZ ;  /* 0x0000002c312c7290 */ /* 0x000fe2000fffe03f */
[----:B------:R-:W-:Y:S02]  /*4d40*/  LOP3.LUT P0, RZ, R0, 0xff, RZ, 0xc0, !PT ;  /* 0x000000ff00ff7812 */ /* 0x000fe4000780c0ff */
[----:B------:R-:W-:Y:S01]  /*4d50*/  LOP3.LUT R66, R66, 0x1, RZ, 0x3c, !PT ;  /* 0x0000000142427812 */ /* 0x000fe200078e3cff */
[----:B------:R-:W-:Y:S02]  /*4d60*/  USHF.R.U32.HI UR4, URZ, 0x2, UR44 ;  /* 0x000000023f047899 */ /* 0x000fe4000801162c */
[----:B------:R-:W-:Y:S02]  /*4d70*/  UISETP.GT.U32.AND UP0, UPT, UR44, 0x3, UPT ;  /* 0x000000032c00788c */ /* 0x000fe4000bf04070 */
[----:B------:R-:W-:Y:S02]  /*4d80*/  ULOP3.LUT UR4, UR4, 0x1, URZ, 0xc0, !UPT ;  /* 0x0000000104047892 */ /* 0x000fe4000f8ec03f */
[----:B------:R-:W-:-:S02]  /*4d90*/  UISETP.LT.U32.AND UP0, UPT, UR49, 0x4, UP0 ;  /* 0x000000043100788c */ /* 0x000fc40008701070 */
[----:B------:R-:W-:Y:S02]  /*4da0*/  UISETP.NE.U32.AND UP1, UPT, UR4, 0x1, UPT ;  /* 0x000000010400788c */ /* 0x000fe4000bf25070 */
[----:B------:R-:W-:Y:S02]  /*4db0*/  USEL UR5, URZ, 0x1, !UP0 ;  /* 0x000000013f057887 */ /* 0x000fe4000c000000 */
[----:B------:R-:W-:Y:S02]  /*4dc0*/  UISETP.GT.U32.AND UP1, UPT, UR49, 0x3, !UP1 ;  /* 0x000000033100788c */ /* 0x000fe4000cf24070 */
[----:B------:R-:W-:Y:S02]  /*4dd0*/  ULOP3.LUT UR44, UR44, 0x3, URZ, 0xc0, !UPT ;  /* 0x000000032c2c7892 */ /* 0x000fe4000f8ec03f */
[----:B------:R-:W-:-:S04]  /*4de0*/  USEL UR4, URZ, 0x1, !UP1 ;  /* 0x000000013f047887 */ /* 0x000fc8000c800000 */
[----:B------:R-:W-:Y:S01]  /*4df0*/  ULOP3.LUT UR46, UR4, UR46, UR5, 0x96, !UPT ;  /* 0x0000002e042e7292 */ /* 0x000fe2000f8e9605 */
[----:B------:R-:W-:Y:S11]  /*4e00*/  @P0 BRA `(.L_x_97) ;  /* 0xffffffc800240947 */ /* 0x000ff6000383ffff */
[----:B------:R-:W-:Y:S05]  /*4e10*/  EXIT ;  /* 0x000000000000794d */ /* 0x000fea0003800000 */
.L_x_12:
[----:B------:R-:W-:-:S08]  /*4e20*/  ISETP.NE.AND P0, PT, RZ, UR8, PT ;  /* 0x00000008ff007c0c */ /* 0x000fd0000bf05270 */
[----:B-----5:R-:W0:-:S00]  /*4e30*/  USETMAXREG.DEALLOC.CTAPOOL 0x28 ;  /* 0x00000028000079c8 */ /* 0x020e0000080e0500 */
[----:B------:R-:W-:Y:S05]  /*4e40*/  @P0 EXIT ;  /* 0x000000000000094d */ /* 0x000fea0003800000 */
[----:B0-----:R-:W-:Y:S01]  /*4e50*/  LOP3.LUT P0, RZ, R0, 0xff, RZ, 0xc0, !PT ;  /* 0x000000ff00ff7812 */ /* 0x001fe2000780c0ff */
[----:B------:R-:W-:Y:S02]  /*4e60*/  IMAD.MOV.U32 R8, RZ, RZ, 0x1 ;  /* 0x00000001ff087424 */ /* 0x000fe400078e00ff */
[----:B------:R-:W-:-:S10]  /*4e70*/  IMAD.MOV.U32 R0, RZ, RZ, RZ ;  /* 0x000000ffff007224 */ /* 0x000fd400078e00ff */
[----:B------:R-:W-:Y:S05]  /*4e80*/  @!P0 BRA `(.L_x_98) ;  /* 0x0000000c003c8947 */ /* 0x000fea0003800000 */
[----:B------:R-:W-:Y:S01]  /*4e90*/  LOP3.LUT P0, RZ, R4, 0x1f, RZ, 0xc0, !PT ;  /* 0x0000001f04ff7812 */ /* 0x000fe2000780c0ff */
[----:B------:R-:W-:Y:S01]  /*4ea0*/  ULDC UR5, c[0x0][0x658] ;  /* 0x0001960000057ab9 */ /* 0x000fe20000000800 */
[----:B------:R-:W-:Y:S01]  /*4eb0*/  UMOV UR6, 0xffffffff ;  /* 0xffffffff00067882 */ /* 0x000fe20000000000 */
[----:B------:R-:W-:Y:S01]  /*4ec0*/  BSSY B0, `(.L_x_98) ;  /* 0x00000cb000007945 */ /* 0x000fe20003800000 */
[----:B------:R-:W-:Y:S01]  /*4ed0*/  USHF.L.U32 UR6, UR6, UR5, URZ ;  /* 0x0000000506067299 */ /* 0x000fe2000800063f */
[C---:B------:R-:W-:Y:S01]  /*4ee0*/  ISETP.NE.AND P3, PT, R3.reuse, RZ, PT ;  /* 0x000000ff0300720c */ /* 0x040fe20003f65270 */
[----:B------:R-:W-:Y:S01]  /*4ef0*/  IMAD.MOV.U32 R9, RZ, RZ, 0x1 ;  /* 0x00000001ff097424 */ /* 0x000fe200078e00ff */
[----:B------:R-:W-:Y:S01]  /*4f00*/  ISETP.NE.OR P0, PT, R3, RZ, !P0 ;  /* 0x000000ff0300720c */ /* 0x000fe20004705670 */
[----:B------:R-:W-:Y:S01]  /*4f10*/  IMAD.MOV.U32 R8, RZ, RZ, 0x1 ;  /* 0x00000001ff087424 */ /* 0x000fe200078e00ff */
[----:B------:R-:W-:Y:S01]  /*4f20*/  ULDC UR4, c[0x0][0x600] ;  /* 0x0001800000047ab9 */ /* 0x000fe20000000800 */
[----:B------:R-:W-:Y:S01]  /*4f30*/  IMAD.MOV.U32 R0, RZ, RZ, RZ ;  /* 0x000000ffff007224 */ /* 0x000fe200078e00ff */
[----:B------:R-:W-:Y:S01]  /*4f40*/  UMOV UR7, 0x1 ;  /* 0x0000000100077882 */ /* 0x000fe20000000000 */
[----:B------:R-:W-:-:S02]  /*4f50*/  UIADD3 UR13, UR37, 0x1, URZ ;  /* 0x00000001250d7890 */ /* 0x000fc4000fffe03f */
[----:B------:R-:W-:Y:S02]  /*4f60*/  ULOP3.LUT UR21, UR40, 0x2, URZ, 0xfc, !UPT ;  /* 0x0000000228157892 */ /* 0x000fe4000f8efc3f */
[----:B------:R-:W-:Y:S02]  /*4f70*/  UIADD3 UR4, UR4, -0x1, URZ ;  /* 0xffffffff04047890 */ /* 0x000fe4000fffe03f */
[----:B------:R-:W-:Y:S02]  /*4f80*/  USHF.L.U32 UR5, UR7, UR5, URZ ;  /* 0x0000000507057299 */ /* 0x000fe4000800063f */
[----:B------:R-:W-:Y:S01]  /*4f90*/  ULOP3.LUT UR6, URZ, UR6, URZ, 0x33, !UPT ;  /* 0x000000063f067292 */ /* 0x000fe2000f8e333f */
[----:B------:R-:W-:-:S11]  /*4fa0*/  ULDC.64 UR30, c[0x0][0x198] ;  /* 0x00006600001e7ab9 */ /* 0x000fd60000000a00 */
.L_x_110:
[----:B------:R-:W-:-:S03]  /*4fb0*/  UMOV UR7, 0xffffffff ;  /* 0xffffffff00077882 */ /* 0x000fc60000000000 */
[----:B------:R-:W-:Y:S05]  /*4fc0*/  BRA.DIV UR7, `(.L_x_99) ;  /* 0x0000001207047947 */ /* 0x000fea000b800000 */
[----:B------:R-:W-:-:S13]  /*4fd0*/  ELECT P6, URZ, PT ;  /* 0x00000000003f782f */ /* 0x000fda00038c0000 */
.L_x_123:
[----:B------:R-:W0:Y:S01]  /*4fe0*/  LDC R3, c[0x0][0x28c] ;  /* 0x0000a300ff037b82 */ /* 0x000e220000000800 */
[----:B------:R-:W-:Y:S01]  /*4ff0*/  BSSY B1, `(.L_x_100) ;  /* 0x0000042000017945 */ /* 0x000fe20003800000 */
[----:B0-----:R-:W-:-:S13]  /*5000*/  ISETP.LT.OR P6, PT, R3, 0x1, !P6 ;  /* 0x000000010300780c */ /* 0x001fda00077c1670 */
[----:B------:R-:W-:Y:S05]  /*5010*/  @P6 BRA `(.L_x_101) ;  /* 0x0000000000fc6947 */ /* 0x000fea0003800000 */
[----:B------:R-:W-:Y:S02]  /*5020*/  IMAD.SHL.U32 R6, R2, 0x40, RZ ;  /* 0x0000004002067824 */ /* 0x000fe400078e00ff */
[----:B------:R-:W-:Y:S02]  /*5030*/  IMAD.SHL.U32 R18, R18, 0x40, RZ ;  /* 0x0000004012127824 */ /* 0x000fe400078e00ff */
[----:B------:R-:W-:Y:S02]  /*5040*/  IMAD.MOV.U32 R11, RZ, RZ, RZ ;  /* 0x000000ffff0b7224 */ /* 0x000fe400078e00ff */
[----:B------:R-:W-:Y:S02]  /*5050*/  IMAD.U32 R12, RZ, RZ, UR13 ;  /* 0x0000000dff0c7e24 */ /* 0x000fe4000f8e00ff */
[----:B------:R-:W-:Y:S02]  /*5060*/  IMAD.MOV.U32 R2, RZ, RZ, R8 ;  /* 0x000000ffff027224 */ /* 0x000fe400078e0008 */
[----:B------:R-:W-:-:S07]  /*5070*/  IMAD.MOV.U32 R3, RZ, RZ, R0 ;  /* 0x000000ffff037224 */ /* 0x000fce00078e0000 */
.L_x_105:
[----:B------:R-:W0:Y:S01]  /*5080*/  S2R R5, SR_CgaCtaId ;  /* 0x0000000000057919 */ /* 0x000e220000008800 */
[----:B-1----:R-:W-:-:S04]  /*5090*/  MOV R4, 0x400 ;  /* 0x0000040000047802 */ /* 0x002fc80000000f00 */
[----:B0-----:R-:W-:Y:S02]  /*50a0*/  LEA R10, R5, R4, 0x18 ;  /* 0x00000004050a7211 */ /* 0x001fe400078ec0ff */
[----:B------:R-:W-:Y:S01]  /*50b0*/  SHF.L.U32 R4, R2, 0x1f, RZ ;  /* 0x0000001f02047819 */ /* 0x000fe200000006ff */
[----:B------:R-:W0:Y:S02]  /*50c0*/  @!P3 LDC R5, c[0x0][0x500] ;  /* 0x00014000ff05bb82 */ /* 0x000e240000000800 */
[----:B------:R-:W-:-:S04]  /*50d0*/  IMAD R7, R3, 0x8, R10 ;  /* 0x0000000803077824 */ /* 0x000fc800078e020a */
[----:B------:R-:W1:Y:S02]  /*50e0*/  SYNCS.PHASECHK.TRANS64.TRYWAIT P1, [R7+URZ+0x20], R4 ;  /* 0x00002004070075a7 */ /* 0x000e64000802017f */
[----:B-1----:R-:W-:Y:S05]  /*50f0*/  @!P1 BRA `(.L_x_102) ;  /* 0x0000000c00d89947 */ /* 0x002fea0003800000 */
.L_x_124:
[----:B------:R-:W-:Y:S01]  /*5100*/  UPRMT UR7, UR21, 0x9910, URZ ;  /* 0x0000991015077896 */ /* 0x000fe2000800003f */
[----:B0-----:R0:W-:Y:S03]  /*5110*/  @!P3 SYNCS.ARRIVE.TRANS64 RZ, [R7+URZ], R5 ;  /* 0x0000000507ffb9a7 */ /* 0x0011e6000800003f */
[----:B------:R-:W-:-:S06]  /*5120*/  UISETP.NE.AND UP0, UPT, UR7, 0x2, UPT ;  /* 0x000000020700788c */ /* 0x000fcc000bf05270 */
[----:B------:R-:W-:-:S13]  /*5130*/  PLOP3.LUT P1, PT, PT, PT, UP0, 0x80, 0x0 ;  /* 0x000000000000781c */ /* 0x000fda0003f2f008 */
[----:B0-----:R-:W-:Y:S05]  /*5140*/  @P1 BRA `(.L_x_103) ;  /* 0x0000000000041947 */ /* 0x001fea0003800000 */
[----:B------:R-:W-:Y:S01]  /*5150*/  BPT.TRAP 0x1 ;  /* 0x000000040000795c */ /* 0x000fe20000300000 */
.L_x_103:
[----:B------:R-:W-:Y:S05]  /*5160*/  @P0 BRA `(.L_x_104) ;  /* 0x0000000000040947 */ /* 0x000fea0003800000 */
[----:B------:R-:W-:Y:S01]  /*5170*/  BPT.TRAP 0x1 ;  /* 0x000000040000795c */ /* 0x000fe20000300000 */
.L_x_104:
[----:B------:R-:W-:Y:S01]  /*5180*/  IMAD R10, R3, 0x4000, R10 ;  /* 0x00004000030a7824 */ /* 0x000fe200078e020a */
[----:B------:R-:W-:Y:S01]  /*5190*/  R2UR UR34, R11 ;  /* 0x000000000b2272ca */ /* 0x000fe200000e0000 */
[----:B------:R-:W-:Y:S01]  /*51a0*/  VIADD R12, R12, 0xffffffff ;  /* 0xffffffff0c0c7836 */ /* 0x000fe20000000000 */
[----:B------:R-:W-:Y:S01]  /*51b0*/  R2UR UR33, R7 ;  /* 0x00000000072172ca */ /* 0x000fe200000e0000 */
[----:B------:R-:W-:Y:S01]  /*51c0*/  UIADD3 UR14, UP0, UR30, 0xf0, URZ ;  /* 0x000000f01e0e7890 */ /* 0x000fe2000ff1e03f */
[----:B------:R-:W-:Y:S01]  /*51d0*/  R2UR UR8, R10 ;  /* 0x000000000a0872ca */ /* 0x000fe200000e0000 */
[----:B------:R-:W-:Y:S01]  /*51e0*/  UIADD3 UR42, UP1, UR30, 0x1f0, URZ ;  /* 0x000001f01e2a7890 */ /* 0x000fe2000ff3e03f */
[----:B------:R-:W-:Y:S01]  /*51f0*/  R2UR UR35, R18 ;  /* 0x00000000122372ca */ /* 0x000fe200000e0000 */
[----:B------:R-:W-:Y:S01]  /*5200*/  UIADD3.X UR15, URZ, UR31, URZ, UP0, !UPT ;  /* 0x0000001f3f0f7290 */ /* 0x000fe200087fe43f */
[----:B------:R-:W-:Y:S01]  /*5210*/  R2UR UR36, R19 ;  /* 0x00000000132472ca */ /* 0x000fe200000e0000 */
[----:B------:R-:W-:Y:S01]  /*5220*/  UIADD3.X UR43, URZ, UR31, URZ, UP1, !UPT ;  /* 0x0000001f3f2b7290 */ /* 0x000fe20008ffe43f */
[----:B------:R-:W-:Y:S01]  /*5230*/  R2UR UR19, R6 ;  /* 0x00000000061372ca */ /* 0x000fe200000e0000 */
[----:B------:R-:W-:Y:S01]  /*5240*/  VIADD R3, R3, 0x1 ;  /* 0x0000000103037836 */ /* 0x000fe20000000000 */
[----:B------:R-:W-:Y:S01]  /*5250*/  ISETP.GT.AND P2, PT, R12, 0x1, PT ;  /* 0x000000010c00780c */ /* 0x000fe20003f44270 */
[----:B------:R-:W-:Y:S01]  /*5260*/  UIADD3 UR26, UR34, 0x40, URZ ;  /* 0x00000040221a7890 */ /* 0x000fe2000fffe03f */
[----:B------:R-:W-:Y:S01]  /*5270*/  VIADD R11, R11, 0x80 ;  /* 0x000000800b0b7836 */ /* 0x000fe20000000000 */
[----:B------:R-:W-:Y:S01]  /*5280*/  UMOV UR22, 0x0 ;  /* 0x0000000000167882 */ /* 0x000fe20000000000 */
[----:B------:R-:W-:Y:S01]  /*5290*/  UMOV UR23, 0x10000000 ;  /* 0x1000000000177882 */ /* 0x000fe20000000000 */
[----:B------:R-:W-:Y:S01]  /*52a0*/  UIADD3 UR32, UR8, 0x180, URZ ;  /* 0x0000018008207890 */ /* 0x000fe2000fffe03f */
[----:B------:R-:W-:Y:S01]  /*52b0*/  ISETP.NE.AND P1, PT, R3, 0x4, PT ;  /* 0x000000040300780c */ /* 0x000fe20003f25270 */
[----:B------:R-:W-:-:S02]  /*52c0*/  UIADD3 UR24, UR8, 0x2180, URZ ;  /* 0x0000218008187890 */ /* 0x000fc4000fffe03f */
[----:B------:R-:W-:Y:S01]  /*52d0*/  UIADD3 UR16, UR8, 0x10180, URZ ;  /* 0x0001018008107890 */ /* 0x000fe2000fffe03f */
[----:B------:R-:W-:Y:S01]  /*52e0*/  SEL R5, RZ, 0x1, P1 ;  /* 0x00000001ff057807 */ /* 0x000fe20000800000 */
[----:B------:R-:W-:Y:S01]  /*52f0*/  UIADD3 UR8, UR8, 0x12180, URZ ;  /* 0x0001218008087890 */ /* 0x000fe2000fffe03f */
[----:B------:R-:W-:Y:S01]  /*5300*/  SEL R3, R3, RZ, P1 ;  /* 0x000000ff03037207 */ /* 0x000fe20000800000 */
[----:B------:R-:W-:Y:S01]  /*5310*/  UMOV UR25, UR33 ;  /* 0x0000002100197c82 */ /* 0x000fe20008000000 */
[----:B------:R-:W-:Y:S01]  /*5320*/  UMOV UR27, UR35 ;  /* 0x00000023001b7c82 */ /* 0x000fe20008000000 */
[----:B------:R-:W-:Y:S01]  /*5330*/  UMOV UR28, UR36 ;  /* 0x00000024001c7c82 */ /* 0x000fe20008000000 */
[----:B------:R-:W-:Y:S01]  /*5340*/  UMOV UR17, UR33 ;  /* 0x0000002100117c82 */ /* 0x000fe20008000000 */
[----:B------:R-:W-:Y:S01]  /*5350*/  UMOV UR18, UR34 ;  /* 0x0000002200127c82 */ /* 0x000fe20008000000 */
[----:B------:R-:W-:Y:S01]  /*5360*/  UMOV UR20, UR36 ;  /* 0x0000002400147c82 */ /* 0x000fe20008000000 */
[----:B------:R0:W-:Y:S01]  /*5370*/  UTMALDG.3D [UR32], [UR14], desc[UR22] ;  /* 0x000016200e0075b4 */ /* 0x0001e20008011000 */
[----:B------:R-:W-:Y:S01]  /*5380*/  UMOV UR9, UR33 ;  /* 0x0000002100097c82 */ /* 0x000fe20008000000 */
[----:B------:R-:W-:Y:S01]  /*5390*/  UMOV UR11, UR19 ;  /* 0x00000013000b7c82 */ /* 0x000fe20008000000 */
[----:B------:R-:W-:Y:S01]  /*53a0*/  UMOV UR12, UR36 ;  /* 0x00000024000c7c82 */ /* 0x000fe20008000000 */
[----:B------:R-:W-:Y:S01]  /*53b0*/  UMOV UR10, UR26 ;  /* 0x0000001a000a7c82 */ /* 0x000fe20008000000 */
[----:B------:R-:W-:Y:S01]  /*53c0*/  LOP3.LUT R2, R2, R5, RZ, 0x3c, !PT ;  /* 0x0000000502027212 */ /* 0x000fe200078e3cff */
[----:B------:R0:W-:Y:S01]  /*53d0*/  UTMALDG.3D [UR24], [UR14], desc[UR22] ;  /* 0x000016180e0075b4 */ /* 0x0001e20008011000 */
[----:B------:R0:W-:Y:S01]  /*53e0*/  UTMALDG.3D [UR16], [UR42], desc[UR22] ;  /* 0x000016102a0075b4 */ /* 0x0001e20008011000 */
[----:B------:R0:W-:Y:S02]  /*53f0*/  UTMALDG.3D [UR8], [UR42], desc[UR22] ;  /* 0x000016082a0075b4 */ /* 0x0001e40008011000 */
[----:B0-----:R-:W-:Y:S05]  /*5400*/  @P2 BRA `(.L_x_105) ;  /* 0xfffffffc001c2947 */ /* 0x001fea000383ffff */
.L_x_101:
[----:B------:R-:W-:Y:S05]  /*5410*/  BSYNC B1 ;  /* 0x0000000000017941 */ /* 0x000fea0003800000 */
.L_x_100:
[----:B------:R-:W-:Y:S01]  /*5420*/  LOP3.LUT P4, RZ, R9, 0xff, RZ, 0xc0, !PT ;  /* 0x000000ff09ff7812 */ /* 0x000fe2000788c0ff */
[----:B------:R-:W-:Y:S01]  /*5430*/  VIADD R0, R0, UR37 ;  /* 0x0000002500007c36 */ /* 0x000fe20008000000 */
[----:B------:R-:W-:Y:S01]  /*5440*/  ULDC.64 UR8, c[0x0][0x650] ;  /* 0x0001940000087ab9 */ /* 0x000fe20000000a00 */
[----:B------:R-:W-:Y:S01]  /*5450*/  BSSY B1, `(.L_x_106) ;  /* 0x000006f000017945 */ /* 0x000fe20003800000 */
[----:B------:R-:W-:Y:S01]  /*5460*/  IMAD.MOV.U32 R18, RZ, RZ, -0x1 ;  /* 0xffffffffff127424 */ /* 0x000fe200078e00ff */
[----:B------:R-:W-:Y:S01]  /*5470*/  PRMT R9, RZ, 0x7610, R9 ;  /* 0x00007610ff097816 */ /* 0x000fe20000000009 */
[----:B------:R-:W-:Y:S01]  /*5480*/  IMAD.MOV.U32 R19, RZ, RZ, -0x1 ;  /* 0xffffffffff137424 */ /* 0x000fe200078e00ff */
[C---:B------:R-:W-:Y:S02]  /*5490*/  ISETP.GT.U32.AND P1, PT, R0.reuse, 0x3, PT ;  /* 0x000000030000780c */ /* 0x040fe40003f24070 */
[----:B------:R-:W-:Y:S02]  /*54a0*/  SHF.R.U32.HI R2, RZ, 0x2, R0 ;  /* 0x00000002ff027819 */ /* 0x000fe40000011600 */
[----:B------:R-:W-:-:S02]  /*54b0*/  LOP3.LUT R0, R0, 0x3, RZ, 0xc0, !PT ;  /* 0x0000000300007812 */ /* 0x000fc400078ec0ff */
[----:B-1----:R-:W0:Y:S01]  /*54c0*/  @P4 S2R R4, SR_CgaCtaId ;  /* 0x0000000000044919 */ /* 0x002e220000008800 */
[----:B------:R-:W-:Y:S02]  /*54d0*/  @P4 MOV R3, 0x400 ;  /* 0x0000040000034802 */ /* 0x000fe40000000f00 */
[----:B------:R-:W-:-:S04]  /*54e0*/  LOP3.LUT R2, R2, 0x1, RZ, 0xc0, !PT ;  /* 0x0000000102027812 */ /* 0x000fc800078ec0ff */
[----:B------:R-:W-:Y:S02]  /*54f0*/  ISETP.NE.U32.AND P2, PT, R2, 0x1, PT ;  /* 0x000000010200780c */ /* 0x000fe40003f45070 */
[----:B0-----:R-:W-:Y:S01]  /*5500*/  @P4 LEA R3, R4, R3, 0x18 ;  /* 0x0000000304034211 */ /* 0x001fe200078ec0ff */
[----:B------:R-:W-:-:S03]  /*5510*/  IMAD.U32 R4, RZ, RZ, UR37 ;  /* 0x00000025ff047e24 */ /* 0x000fc6000f8e00ff */
[----:B------:R0:W-:Y:S01]  /*5520*/  @P4 SYNCS.ARRIVE.TRANS64.A1T0 RZ, [R3+URZ+0x78], RZ ;  /* 0x000078ff03ff49a7 */ /* 0x0001e2000810003f */
[----:B------:R-:W-:Y:S02]  /*5530*/  IADD3 R16, P4, R16, UR54, RZ ;  /* 0x0000003610107c10 */ /* 0x000fe4000ff9e0ff */
[----:B------:R-:W-:Y:S02]  /*5540*/  ISETP.LT.U32.AND P1, PT, R4, 0x4, P1 ;  /* 0x000000040400780c */ /* 0x000fe40000f21070 */
[----:B------:R-:W-:Y:S02]  /*5550*/  IADD3.X R17, R17, UR39, RZ, P4, !PT ;  /* 0x0000002711117c10 */ /* 0x000fe4000a7fe4ff */
[----:B------:R-:W-:Y:S02]  /*5560*/  ISETP.GE.U32.AND P4, PT, R16, UR8, PT ;  /* 0x0000000810007c0c */ /* 0x000fe4000bf86070 */
[----:B0-----:R-:W-:Y:S02]  /*5570*/  SEL R3, RZ, 0x1, !P1 ;  /* 0x00000001ff037807 */ /* 0x001fe40004800000 */
[----:B------:R-:W-:-:S02]  /*5580*/  ISETP.GE.U32.AND.EX P1, PT, R17, UR9, PT, P4 ;  /* 0x0000000911007c0c */ /* 0x000fc4000bf26140 */
[----:B------:R-:W-:-:S04]  /*5590*/  ISETP.GT.U32.AND P2, PT, R4, 0x3, !P2 ;  /* 0x000000030400780c */ /* 0x000fc80005744070 */
[----:B------:R-:W-:-:S04]  /*55a0*/  SEL R2, RZ, 0x1, !P2 ;  /* 0x00000001ff027807 */ /* 0x000fc80005000000 */
[--C-:B------:R-:W-:Y:S01]  /*55b0*/  LOP3.LUT R8, R2, R8, R3.reuse, 0x96, !PT ;  /* 0x0000000802087212 */ /* 0x100fe200078e9603 */
[----:B------:R-:W-:Y:S01]  /*55c0*/  IMAD.MOV.U32 R2, RZ, RZ, -0x1 ;  /* 0xffffffffff027424 */ /* 0x000fe200078e00ff */
[----:B------:R-:W-:Y:S01]  /*55d0*/  PRMT R3, RZ, 0x7610, R3 ;  /* 0x00007610ff037816 */ /* 0x000fe20000000003 */
[----:B------:R-:W-:Y:S06]  /*55e0*/  @P1 BRA `(.L_x_107) ;  /* 0x0000000400541947 */ /* 0x000fec0003800000 */
[----:B------:R-:W0:Y:S01]  /*55f0*/  S2UR UR7, SR_CTAID.X ;  /* 0x00000000000779c3 */ /* 0x000e220000002500 */
[----:B------:R-:W-:Y:S01]  /*5600*/  ULDC.64 UR8, c[0x0][0x628] ;  /* 0x00018a0000087ab9 */ /* 0x000fe20000000a00 */
[----:B------:R-:W-:Y:S01]  /*5610*/  ULDC UR10, c[0x0][0x150] ;  /* 0x00005400000a7ab9 */ /* 0x000fe20000000800 */
[----:B------:R-:W-:Y:S01]  /*5620*/  ISETP.NE.U32.AND P1, PT, RZ, UR8, PT ;  /* 0x00000008ff007c0c */ /* 0x000fe2000bf25070 */
[----:B------:R-:W-:Y:S01]  /*5630*/  ULDC UR11, c[0x0][0x630] ;  /* 0x00018c00000b7ab9 */ /* 0x000fe20000000800 */
[----:B------:R-:W-:Y:S01]  /*5640*/  ULDC UR14, c[0x0][0x154] ;  /* 0x00005500000e7ab9 */ /* 0x000fe20000000800 */
[----:B------:R-:W-:Y:S01]  /*5650*/  IMAD.MOV.U32 R2, RZ, RZ, R16 ;  /* 0x000000ffff027224 */ /* 0x000fe200078e0010 */
[----:B------:R-:W-:Y:S01]  /*5660*/  ISETP.NE.AND.EX P1, PT, RZ, UR9, PT, P1 ;  /* 0x00000009ff007c0c */ /* 0x000fe2000bf25310 */
[----:B------:R-:W1:Y:S01]  /*5670*/  S2UR UR12, SR_CTAID.Y ;  /* 0x00000000000c79c3 */ /* 0x000e620000002600 */
[----:B0-----:R-:W-:-:S05]  /*5680*/  I2FP.F32.U32 R3, UR7 ;  /* 0x0000000700037c45 */ /* 0x001fca0008201000 */
[----:B------:R-:W-:Y:S01]  /*5690*/  FMUL R10, R3, UR10 ;  /* 0x0000000a030a7c20 */ /* 0x000fe20008400000 */
[----:B------:R-:W-:-:S05]  /*56a0*/  IMAD.MOV.U32 R3, RZ, RZ, R17 ;  /* 0x000000ffff037224 */ /* 0x000fca00078e0011 */
[----:B------:R-:W-:Y:S05]  /*56b0*/  @!P1 BRA `(.L_x_108) ;  /* 0x0000000000289947 */ /* 0x000fea0003800000 */
[----:B------:R-:W-:Y:S02]  /*56c0*/  ULDC UR10, c[0x0][0x634] ;  /* 0x00018d00000a7ab9 */ /* 0x000fe40000000800 */
[----:B------:R-:W-:-:S05]  /*56d0*/  IADD3 R7, P1, R16, UR10, RZ ;  /* 0x0000000a10077c10 */ /* 0x000fca000ff3e0ff */
[----:B------:R-:W-:-:S04]  /*56e0*/  IMAD.X R11, RZ, RZ, R17, P1 ;  /* 0x000000ffff0b7224 */ /* 0x000fc800008e0611 */
[----:B------:R-:W-:-:S04]  /*56f0*/  IMAD.WIDE.U32 R4, R11, UR8, RZ ;  /* 0x000000080b047c25 */ /* 0x000fc8000f8e00ff */
[----:B------:R-:W-:-:S04]  /*5700*/  IMAD.WIDE.U32 R4, P1, R7, UR9, R4 ;  /* 0x0000000907047c25 */ /* 0x000fc8000f820004 */
[----:B------:R-:W-:-:S04]  /*5710*/  IMAD.WIDE.U32 R6, R7, UR8, RZ ;  /* 0x0000000807067c25 */ /* 0x000fc8000f8e00ff */
[----:B------:R-:W-:Y:S01]  /*5720*/  IMAD.X R3, RZ, RZ, RZ, P1 ;  /* 0x000000ffff037224 */ /* 0x000fe200008e06ff */
[----:B------:R-:W-:Y:S01]  /*5730*/  IADD3 RZ, P1, R7, R4, RZ ;  /* 0x0000000407ff7210 */ /* 0x000fe20007f3e0ff */
[----:B------:R-:W-:-:S04]  /*5740*/  IMAD.MOV.U32 R2, RZ, RZ, R5 ;  /* 0x000000ffff027224 */ /* 0x000fc800078e0005 */
[----:B------:R-:W-:-:S08]  /*5750*/  IMAD.WIDE.U32.X R2, R11, UR9, R2, P1 ;  /* 0x000000090b027c25 */ /* 0x000fd000088e0402 */
.L_x_108:
[--C-:B------:R-:W-:Y:S01]  /*5760*/  SHF.R.U64 R19, R2, UR11, R3.reuse ;  /* 0x0000000b02137c19 */ /* 0x100fe20008001203 */
[----:B------:R-:W0:Y:S01]  /*5770*/  F2I.U32.TRUNC.NTZ R10, R10 ;  /* 0x0000000a000a7305 */ /* 0x000e22000020f000 */
[----:B------:R-:W-:Y:S01]  /*5780*/  SHF.R.U32.HI R2, RZ, UR11, R3 ;  /* 0x0000000bff027c19 */ /* 0x000fe20008011603 */
[----:B------:R-:W-:Y:S01]  /*5790*/  ULDC.64 UR8, c[0x0][0x620] ;  /* 0x0001880000087ab9 */ /* 0x000fe20000000a00 */
[----:B------:R-:W-:Y:S01]  /*57a0*/  IADD3 R5, P1, RZ, -R19, RZ ;  /* 0x80000013ff057210 */ /* 0x000fe20007f3e0ff */
[----:B------:R-:W2:Y:S01]  /*57b0*/  LDC R15, c[0x0][0x610] ;  /* 0x00018400ff0f7b82 */ /* 0x000ea20000000800 */
[----:B-1----:R-:W-:Y:S01]  /*57c0*/  I2FP.F32.U32 R4, UR12 ;  /* 0x0000000c00047c45 */ /* 0x002fe20008201000 */
[----:B------:R-:W-:Y:S01]  /*57d0*/  ULDC UR11, c[0x0][0x658] ;  /* 0x00019600000b7ab9 */ /* 0x000fe20000000800 */
[----:B------:R-:W-:Y:S01]  /*57e0*/  ULDC UR16, c[0x0][0x648] ;  /* 0x0001920000107ab9 */ /* 0x000fe20000000800 */
[----:B------:R-:W-:Y:S02]  /*57f0*/  IMAD.X R2, RZ, RZ, ~R2, P1 ;  /* 0x000000ffff027224 */ /* 0x000fe400008e0e02 */
[----:B------:R-:W-:Y:S01]  /*5800*/  FMUL R6, R4, UR14 ;  /* 0x0000000e04067c20 */ /* 0x000fe20008400000 */
[----:B------:R-:W-:Y:S01]  /*5810*/  ULDC.64 UR14, c[0x0][0x640] ;  /* 0x00019000000e7ab9 */ /* 0x000fe20000000a00 */
[----:B------:R-:W-:Y:S01]  /*5820*/  IMAD R4, R2, UR8, RZ ;  /* 0x0000000802047c24 */ /* 0x000fe2000f8e02ff */
[----:B------:R-:W-:Y:S01]  /*5830*/  ISETP.NE.U32.AND P1, PT, RZ, UR14, PT ;  /* 0x0000000eff007c0c */ /* 0x000fe2000bf25070 */
[C---:B------:R-:W-:Y:S01]  /*5840*/  IMAD.WIDE.U32 R2, R5.reuse, UR8, R16 ;  /* 0x0000000805027c25 */ /* 0x040fe2000f8e0010 */
[----:B0-----:R-:W-:Y:S01]  /*5850*/  R2UR UR8, R10 ;  /* 0x000000000a0872ca */ /* 0x001fe200000e0000 */
[----:B------:R-:W0:Y:S01]  /*5860*/  F2I.U32.TRUNC.NTZ R6, R6 ;  /* 0x0000000600067305 */ /* 0x000e22000020f000 */
[----:B------:R-:W-:Y:S01]  /*5870*/  ISETP.NE.AND.EX P1, PT, RZ, UR15, PT, P1 ;  /* 0x0000000fff007c0c */ /* 0x000fe2000bf25310 */
[----:B------:R-:W-:Y:S01]  /*5880*/  IMAD R5, R5, UR9, R4 ;  /* 0x0000000905057c24 */ /* 0x000fe2000f8e0204 */
[----:B------:R-:W-:-:S03]  /*5890*/  ULDC UR9, c[0x0][0x618] ;  /* 0x0001860000097ab9 */ /* 0x000fc60000000800 */
[----:B------:R-:W-:-:S05]  /*58a0*/  IMAD.IADD R3, R3, 0x1, R5 ;  /* 0x0000000103037824 */ /* 0x000fca00078e0205 */
[--C-:B------:R-:W-:Y:S02]  /*58b0*/  SHF.R.U64 R10, R2, UR9, R3.reuse ;  /* 0x00000009020a7c19 */ /* 0x100fe40008001203 */
[----:B------:R-:W-:Y:S01]  /*58c0*/  SHF.R.U32.HI R3, RZ, UR9, R3 ;  /* 0x00000009ff037c19 */ /* 0x000fe20008011603 */
[----:B------:R-:W-:Y:S01]  /*58d0*/  ULDC UR9, c[0x0][0x608] ;  /* 0x0001820000097ab9 */ /* 0x000fe20000000800 */
[----:B0-----:R-:W-:Y:S02]  /*58e0*/  R2UR UR10, R6 ;  /* 0x00000000060a72ca */ /* 0x001fe400000e0000 */
[--C-:B------:R-:W-:Y:S02]  /*58f0*/  SHF.R.U64 R12, R10, UR9, R3.reuse ;  /* 0x000000090a0c7c19 */ /* 0x100fe40008001203 */
[----:B------:R-:W-:Y:S01]  /*5900*/  SHF.R.U32.HI R3, RZ, UR9, R3 ;  /* 0x00000009ff037c19 */ /* 0x000fe20008011603 */
[----:B------:R-:W-:-:S03]  /*5910*/  UIADD3 UR9, -UR8, URZ, URZ ;  /* 0x0000003f08097290 */ /* 0x000fc6000fffe13f */
[--C-:B------:R-:W-:Y:S01]  /*5920*/  SHF.R.U64 R13, R12, UR11, R3.reuse ;  /* 0x0000000b0c0d7c19 */ /* 0x100fe20008001203 */
[----:B------:R-:W-:Y:S01]  /*5930*/  ULDC UR8, c[0x0][0x144] ;  /* 0x0000510000087ab9 */ /* 0x000fe20000000800 */
[----:B------:R-:W-:-:S03]  /*5940*/  SHF.R.U32.HI R3, RZ, UR11, R3 ;  /* 0x0000000bff037c19 */ /* 0x000fc60008011603 */
[----:B------:R-:W-:Y:S01]  /*5950*/  IMAD.MOV.U32 R2, RZ, RZ, R13 ;  /* 0x000000ffff027224 */ /* 0x000fe200078e000d */
[----:B------:R-:W-:Y:S06]  /*5960*/  @!P1 BRA `(.L_x_109) ;  /* 0x0000000000289947 */ /* 0x000fec0003800000 */
        /* <DEDUP_REMOVED lines=10> */
.L_x_109:
[----:B------:R-:W-:Y:S01]  /*5a10*/  UISETP.NE.AND UP0, UPT, UR38, URZ, UPT ;  /* 0x0000003f2600728c */ /* 0x000fe2000bf05270 */
[----:B------:R-:W-:Y:S01]  /*5a20*/  SHF.R.U64 R3, R2, UR16, R3 ;  /* 0x0000001002037c19 */ /* 0x000fe20008001203 */
[----:B------:R-:W-:Y:S01]  /*5a30*/  UIADD3 UR10, -UR10, URZ, URZ ;  /* 0x0000003f0a0a7290 */ /* 0x000fe2000fffe13f */
[----:B------:R-:W-:Y:S01]  /*5a40*/  LOP3.LUT R2, R12, UR6, RZ, 0xc0, !PT ;  /* 0x000000060c027c12 */ /* 0x000fe2000f8ec0ff */
[----:B------:R-:W-:Y:S01]  /*5a50*/  UIMAD UR7, UR8, UR9, UR7 ;  /* 0x00000009080772a4 */ /* 0x000fe2000f8e0207 */
[----:B------:R-:W-:Y:S01]  /*5a60*/  LOP3.LUT R5, R10, UR4, RZ, 0xc0, !PT ;  /* 0x000000040a057c12 */ /* 0x000fe2000f8ec0ff */
[----:B------:R-:W-:Y:S01]  /*5a70*/  IMAD.MOV R4, RZ, RZ, -R3 ;  /* 0x000000ffff047224 */ /* 0x000fe200078e0a03 */
[----:B------:R-:W-:Y:S01]  /*5a80*/  ULDC UR8, c[0x0][0x148] ;  /* 0x0000520000087ab9 */ /* 0x000fe20000000800 */
[----:B------:R-:W-:Y:S01]  /*5a90*/  IMAD R18, R3, UR5, R2 ;  /* 0x0000000503127c24 */ /* 0x000fe2000f8e0202 */
[----:B------:R-:W-:Y:S01]  /*5aa0*/  PLOP3.LUT P1, PT, PT, PT, UP0, 0x80, 0x0 ;  /* 0x000000000000781c */ /* 0x000fe20003f2f008 */
[----:B------:R-:W-:Y:S01]  /*5ab0*/  IMAD.MOV.U32 R3, RZ, RZ, 0x1 ;  /* 0x00000001ff037424 */ /* 0x000fe200078e00ff */
[----:B------:R-:W-:-:S03]  /*5ac0*/  @UP0 UIMAD UR7, UR8, UR10, UR12 ;  /* 0x0000000a080702a4 */ /* 0x000fc6000f8e020c */
[----:B------:R-:W-:Y:S02]  /*5ad0*/  ULDC UR8, c[0x0][0x638] ;  /* 0x00018e0000087ab9 */ /* 0x000fe40000000800 */
[----:B------:R-:W-:Y:S02]  /*5ae0*/  IMAD R2, R4, UR8, R13 ;  /* 0x0000000804027c24 */ /* 0x000fe4000f8e020d */
[----:B--2---:R-:W-:Y:S01]  /*5af0*/  IMAD R18, R18, R15, UR7 ;  /* 0x0000000712127e24 */ /* 0x004fe2000f8e020f */
[----:B------:R-:W-:Y:S02]  /*5b00*/  ULDC UR7, c[0x0][0x600] ;  /* 0x0001800000077ab9 */ /* 0x000fe40000000800 */
[----:B------:R-:W-:-:S05]  /*5b10*/  IMAD R5, R2, UR7, R5 ;  /* 0x0000000702057c24 */ /* 0x000fca000f8e0205 */
[----:B------:R-:W-:Y:S02]  /*5b20*/  SEL R2, R5, R18, !P1 ;  /* 0x0000001205027207 */ /* 0x000fe40004800000 */
[----:B------:R-:W-:-:S07]  /*5b30*/  SEL R18, R18, R5, !P1 ;  /* 0x0000000512127207 */ /* 0x000fce0004800000 */
.L_x_107:
[----:B------:R-:W-:Y:S05]  /*5b40*/  BSYNC B1 ;  /* 0x0000000000017941 */ /* 0x000fea0003800000 */
.L_x_106:
[----:B------:R-:W-:-:S13]  /*5b50*/  LOP3.LUT P1, RZ, R3, 0xff, RZ, 0xc0, !PT ;  /* 0x000000ff03ff7812 */ /* 0x000fda000782c0ff */
[----:B------:R-:W-:Y:S05]  /*5b60*/  @P1 BRA `(.L_x_110) ;  /* 0xfffffff400101947 */ /* 0x000fea000383ffff */
[----:B------:R-:W-:Y:S05]  /*5b70*/  BSYNC B0 ;  /* 0x0000000000007941 */ /* 0x000fea0003800000 */
.L_x_98:
[----:B------:R-:W-:-:S03]  /*5b80*/  UMOV UR7, 0xffffffff ;  /* 0xffffffff00077882 */ /* 0x000fc60000000000 */
[----:B------:R-:W-:Y:S05]  /*5b90*/  BRA.DIV UR7, `(.L_x_111) ;  /* 0x0000000607447947 */ /* 0x000fea000b800000 */
[----:B------:R-:W-:-:S13]  /*5ba0*/  ELECT P6, URZ, PT ;  /* 0x00000000003f782f */ /* 0x000fda00038c0000 */
.L_x_127:
[----:B------:R-:W-:Y:S04]  /*5bb0*/  BSSY B0, `(.L_x_112) ;  /* 0x000002c000007945 */ /* 0x000fe80003800000 */
[----:B------:R-:W-:Y:S05]  /*5bc0*/  @!P6 BRA `(.L_x_113) ;  /* 0x0000000000a8e947 */ /* 0x000fea0003800000 */
[----:B------:R-:W-:-:S04]  /*5bd0*/  ULOP3.LUT UR7, UR40, 0x2, URZ, 0xfc, !UPT ;  /* 0x0000000228077892 */ /* 0x000fc8000f8efc3f */
[----:B------:R-:W-:-:S06]  /*5be0*/  UISETP.NE.AND UP0, UPT, UR7, 0x3, UPT ;  /* 0x000000030700788c */ /* 0x000fcc000bf05270 */
[----:B------:R-:W-:-:S13]  /*5bf0*/  PLOP3.LUT P0, PT, PT, PT, UP0, 0x80, 0x0 ;  /* 0x000000000000781c */ /* 0x000fda0003f0f008 */
[----:B------:R-:W-:Y:S05]  /*5c00*/  @!P0 BRA `(.L_x_114) ;  /* 0x0000000000048947 */ /* 0x000fea0003800000 */
[----:B------:R-:W-:Y:S01]  /*5c10*/  BPT.TRAP 0x1 ;  /* 0x000000040000795c */ /* 0x000fe20000300000 */
.L_x_114:
[----:B------:R-:W0:Y:S01]  /*5c20*/  S2R R3, SR_CgaCtaId ;  /* 0x0000000000037919 */ /* 0x000e220000008800 */
[----:B------:R-:W-:-:S04]  /*5c30*/  MOV R2, 0x400 ;  /* 0x0000040000027802 */ /* 0x000fc80000000f00 */
[----:B0-----:R-:W-:Y:S02]  /*5c40*/  LEA R3, R3, R2, 0x18 ;  /* 0x0000000203037211 */ /* 0x001fe400078ec0ff */
[----:B------:R-:W-:-:S03]  /*5c50*/  SHF.L.U32 R2, R8, 0x1f, RZ ;  /* 0x0000001f08027819 */ /* 0x000fc600000006ff */
[----:B------:R-:W-:-:S04]  /*5c60*/  VIADD R3, R3, 0x20 ;  /* 0x0000002003037836 */ /* 0x000fc80000000000 */
[C---:B------:R-:W-:Y:S02]  /*5c70*/  IMAD R7, R0.reuse, 0x8, R3 ;  /* 0x0000000800077824 */ /* 0x040fe400078e0203 */
[----:B------:R-:W-:Y:S02]  /*5c80*/  VIADD R0, R0, 0x1 ;  /* 0x0000000100007836 */ /* 0x000fe40000000000 */
[----:B------:R-:W0:Y:S03]  /*5c90*/  SYNCS.PHASECHK.TRANS64.TRYWAIT P0, [R7+URZ], R2 ;  /* 0x00000002070075a7 */ /* 0x000e26000800017f */
[----:B------:R-:W-:-:S04]  /*5ca0*/  ISETP.NE.AND P1, PT, R0, 0x4, PT ;  /* 0x000000040000780c */ /* 0x000fc80003f25270 */
[----:B------:R-:W-:Y:S02]  /*5cb0*/  SEL R5, RZ, 0x1, P1 ;  /* 0x00000001ff057807 */ /* 0x000fe40000800000 */
[----:B------:R-:W-:Y:S02]  /*5cc0*/  SEL R0, R0, RZ, P1 ;  /* 0x000000ff00007207 */ /* 0x000fe40000800000 */
[----:B------:R-:W-:-:S03]  /*5cd0*/  LOP3.LUT R5, R8, R5, RZ, 0x3c, !PT ;  /* 0x0000000508057212 */ /* 0x000fc600078e3cff */
[----:B------:R-:W-:Y:S01]  /*5ce0*/  IMAD R9, R0, 0x8, R3 ;  /* 0x0000000800097824 */ /* 0x000fe200078e0203 */
[----:B------:R-:W-:Y:S01]  /*5cf0*/  SHF.L.U32 R4, R5, 0x1f, RZ ;  /* 0x0000001f05047819 */ /* 0x000fe200000006ff */
[----:B0-----:R-:W-:Y:S06]  /*5d00*/  @!P0 BRA `(.L_x_115) ;  /* 0x0000000400088947 */ /* 0x001fec0003800000 */
.L_x_128:
[----:B------:R-:W1:Y:S01]  /*5d10*/  SYNCS.PHASECHK.TRANS64.TRYWAIT P0, [R9+URZ], R4 ;  /* 0x00000004090075a7 */ /* 0x000e62000800017f */
[----:B------:R-:W-:-:S05]  /*5d20*/  VIADD R0, R0, 0x1 ;  /* 0x0000000100007836 */ /* 0x000fca0000000000 */
[----:B------:R-:W-:-:S04]  /*5d30*/  ISETP.NE.AND P1, PT, R0, 0x4, PT ;  /* 0x000000040000780c */ /* 0x000fc80003f25270 */
[----:B0-----:R-:W-:Y:S02]  /*5d40*/  SEL R2, RZ, 0x1, P1 ;  /* 0x00000001ff027807 */ /* 0x001fe40000800000 */
[----:B------:R-:W-:Y:S02]  /*5d50*/  SEL R0, R0, RZ, P1 ;  /* 0x000000ff00007207 */ /* 0x000fe40000800000 */
[----:B------:R-:W-:-:S03]  /*5d60*/  LOP3.LUT R7, R5, R2, RZ, 0x3c, !PT ;  /* 0x0000000205077212 */ /* 0x000fc600078e3cff */
[----:B------:R-:W-:Y:S01]  /*5d70*/  IMAD R6, R0, 0x8, R3 ;  /* 0x0000000800067824 */ /* 0x000fe200078e0203 */
[----:B------:R-:W-:Y:S01]  /*5d80*/  SHF.L.U32 R5, R7, 0x1f, RZ ;  /* 0x0000001f07057819 */ /* 0x000fe200000006ff */
[----:B-1----:R-:W-:Y:S06]  /*5d90*/  @!P0 BRA `(.L_x_116) ;  /* 0x0000000000f88947 */ /* 0x002fec0003800000 */
.L_x_129:
[----:B------:R-:W1:Y:S01]  /*5da0*/  SYNCS.PHASECHK.TRANS64.TRYWAIT P0, [R6+URZ], R5 ;  /* 0x00000005060075a7 */ /* 0x000e62000800017f */
[----:B------:R-:W-:-:S05]  /*5db0*/  VIADD R0, R0, 0x1 ;  /* 0x0000000100007836 */ /* 0x000fca0000000000 */
[----:B------:R-:W-:-:S04]  /*5dc0*/  ISETP.NE.AND P1, PT, R0, 0x4, PT ;  /* 0x000000040000780c */ /* 0x000fc80003f25270 */
[----:B------:R-:W-:Y:S02]  /*5dd0*/  SEL R2, RZ, 0x1, P1 ;  /* 0x00000001ff027807 */ /* 0x000fe40000800000 */
[----:B------:R-:W-:Y:S02]  /*5de0*/  SEL R0, R0, RZ, P1 ;  /* 0x000000ff00007207 */ /* 0x000fe40000800000 */
[----:B------:R-:W-:Y:S01]  /*5df0*/  LOP3.LUT R2, R7, R2, RZ, 0x3c, !PT ;  /* 0x0000000207027212 */ /* 0x000fe200078e3cff */
[----:B-1----:R-:W-:Y:S06]  /*5e00*/  @!P0 BRA `(.L_x_117) ;  /* 0x0000000000f08947 */ /* 0x002fec0003800000 */
.L_x_130:
[----:B------:R-:W-:Y:S01]  /*5e10*/  IMAD R3, R0, 0x8, R3 ;  /* 0x0000000800037824 */ /* 0x000fe200078e0203 */
[----:B------:R-:W-:-:S07]  /*5e20*/  SHF.L.U32 R0, R2, 0x1f, RZ ;  /* 0x0000001f02007819 */ /* 0x000fce00000006ff */
.L_x_118:
[----:B--2---:R2:W3:Y:S02]  /*5e30*/  SYNCS.PHASECHK.TRANS64.TRYWAIT P0, [R3+URZ], R0 ;  /* 0x00000000030075a7 */ /* 0x0044e4000800017f */
[----:B---3--:R-:W-:Y:S05]  /*5e40*/  @!P0 NANOSLEEP.SYNCS 0x989680 ;  /* 0x009896800000895d */ /* 0x008fea0003900000 */
[----:B------:R-:W3:Y:S02]  /*5e50*/  @!P0 SYNCS.PHASECHK.TRANS64 P0, [R3+URZ], R0 ;  /* 0x00000000030085a7 */ /* 0x000ee4000800007f */
[----:B---3--:R-:W-:Y:S05]  /*5e60*/  @!P0 BRA `(.L_x_118) ;  /* 0xfffffffc00f08947 */ /* 0x008fea000383ffff */
.L_x_113:
[----:B------:R-:W-:Y:S05]  /*5e70*/  BSYNC B0 ;  /* 0x0000000000007941 */ /* 0x000fea0003800000 */
.L_x_112:
[----:B------:R-:W-:Y:S05]  /*5e80*/  EXIT ;  /* 0x000000000000794d */ /* 0x000fea0003800000 */
.L_x_14:
[----:B0-----:R0:W1:Y:S02]  /*5e90*/  SYNCS.PHASECHK.TRANS64.TRYWAIT P0, [R63+URZ+-0x8], R0 ;  /* 0xfffff8003f0075a7 */ /* 0x001064000800017f */
[----:B-1----:R-:W-:Y:S05]  /*5ea0*/  @!P0 NANOSLEEP.SYNCS 0x989680 ;  /* 0x009896800000895d */ /* 0x002fea0003900000 */
[----:B------:R-:W1:Y:S02]  /*5eb0*/  @!P0 SYNCS.PHASECHK.TRANS64 P0, [R63+URZ+-0x8], R0 ;  /* 0xfffff8003f0085a7 */ /* 0x000e64000800007f */
[----:B-1----:R-:W-:Y:S05]  /*5ec0*/  @!P0 BRA `(.L_x_14) ;  /* 0xfffffffc00f08947 */ /* 0x002fea000383ffff */
[----:B------:R-:W-:Y:S05]  /*5ed0*/  BRA `(.L_x_119) ;  /* 0xffffffb400fc7947 */ /* 0x000fea000383ffff */
.L_x_19:
[----:B-1----:R1:W2:Y:S02]  /*5ee0*/  SYNCS.PHASECHK.TRANS64.TRYWAIT P1, [R3+URZ], R0 ;  /* 0x00000000030075a7 */ /* 0x0022a4000802017f */
[----:B--2---:R-:W-:Y:S05]  /*5ef0*/  @!P1 NANOSLEEP.SYNCS 0x989680 ;  /* 0x009896800000995d */ /* 0x004fea0003900000 */
[----:B------:R-:W2:Y:S02]  /*5f00*/  @!P1 SYNCS.PHASECHK.TRANS64 P1, [R3+URZ], R0 ;  /* 0x00000000030095a7 */ /* 0x000ea4000802007f */
[----:B--2---:R-:W-:Y:S05]  /*5f10*/  @!P1 BRA `(.L_x_19) ;  /* 0xfffffffc00f09947 */ /* 0x004fea000383ffff */
[----:B------:R-:W-:Y:S05]  /*5f20*/  BRA `(.L_x_18) ;  /* 0xffffffb8006c7947 */ /* 0x000fea000383ffff */
.L_x_24:
[----:B-1----:R-:W-:-:S04]  /*5f30*/  IMAD.U32 R4, RZ, RZ, UR4 ;  /* 0x00000004ff047e24 */ /* 0x002fc8000f8e00ff */
[----:B------:R1:W2:Y:S03]  /*5f40*/  SYNCS.PHASECHK.TRANS64.TRYWAIT P1, [R4+URZ], R3 ;  /* 0x00000003040075a7 */ /* 0x0002a6000802017f */
[----:B--2---:R-:W-:Y:S05]  /*5f50*/  @!P1 NANOSLEEP.SYNCS 0x989680 ;  /* 0x009896800000995d */ /* 0x004fea0003900000 */
[----:B------:R-:W2:Y:S02]  /*5f60*/  @!P1 SYNCS.PHASECHK.TRANS64 P1, [R4+URZ], R3 ;  /* 0x00000003040095a7 */ /* 0x000ea4000802007f */
[----:B--2---:R-:W-:Y:S05]  /*5f70*/  @!P1 BRA `(.L_x_24) ;  /* 0xfffffffc00ec9947 */ /* 0x004fea000383ffff */
[----:B------:R-:W-:Y:S05]  /*5f80*/  BRA `(.L_x_23) ;  /* 0xffffffbc00947947 */ /* 0x000fea000383ffff */
.L_x_30:
[----:B--2---:R2:W3:Y:S02]  /*5f90*/  SYNCS.PHASECHK.TRANS64.TRYWAIT P0, [R63+URZ+0x8], R0 ;  /* 0x000008003f0075a7 */ /* 0x0044e4000800017f */
[----:B---3--:R-:W-:Y:S05]  /*5fa0*/  @!P0 NANOSLEEP.SYNCS 0x989680 ;  /* 0x009896800000895d */ /* 0x008fea0003900000 */
[----:B------:R-:W3:Y:S02]  /*5fb0*/  @!P0 SYNCS.PHASECHK.TRANS64 P0, [R63+URZ+0x8], R0 ;  /* 0x000008003f0085a7 */ /* 0x000ee4000800007f */
[----:B---3--:R-:W-:Y:S05]  /*5fc0*/  @!P0 BRA `(.L_x_30) ;  /* 0xfffffffc00f08947 */ /* 0x008fea000383ffff */
[----:B------:R-:W-:Y:S05]  /*5fd0*/  BRA `(.L_x_120) ;  /* 0xffffffc4000c7947 */ /* 0x000fea000383ffff */
.L_x_99:
[----:B------:R-:W-:Y:S01]  /*5fe0*/  BSSY B1, `(.L_x_121) ;  /* 0x0000006000017945 */ /* 0x000fe20003800000 */
[----:B------:R-:W-:-:S07]  /*5ff0*/  IMAD.MOV.U32 R15, RZ, RZ, -0x1 ;  /* 0xffffffffff0f7424 */ /* 0x000fce00078e00ff */
[----:B------:R-:W-:Y:S05]  /*6000*/  WARPSYNC.COLLECTIVE R15, `(.L_x_122) ;  /* 0x000000000f0c7348 */ /* 0x000fea0003c00000 */
[----:B------:R-:W-:Y:S02]  /*6010*/  ELECT P6, UR62, PT ;  /* 0x00000000003e782f */ /* 0x000fe400038c0000 */
[----:B------:R-:W-:Y:S01]  /*6020*/  MOV R14, UR62 ;  /* 0x0000003e000e7c02 */ /* 0x000fe20008000f00 */
[----:B------:R-:W-:Y:S10]  /*6030*/  ENDCOLLECTIVE ;  /* 0x000000000000791b */ /* 0x000ff40003800000 */
.L_x_122:
[----:B------:R-:W-:Y:S05]  /*6040*/  BSYNC B1 ;  /* 0x0000000000017941 */ /* 0x000fea0003800000 */
.L_x_121:
[----:B------:R-:W-:Y:S05]  /*6050*/  BRA `(.L_x_123) ;  /* 0xffffffec00e07947 */ /* 0x000fea000383ffff */
.L_x_102:
[----:B-1----:R1:W2:Y:S02]  /*6060*/  SYNCS.PHASECHK.TRANS64.TRYWAIT P1, [R7+URZ+0x20], R4 ;  /* 0x00002004070075a7 */ /* 0x0022a4000802017f */
[----:B--2---:R-:W-:Y:S05]  /*6070*/  @!P1 NANOSLEEP.SYNCS 0x989680 ;  /* 0x009896800000995d */ /* 0x004fea0003900000 */
[----:B------:R-:W2:Y:S02]  /*6080*/  @!P1 SYNCS.PHASECHK.TRANS64 P1, [R7+URZ+0x20], R4 ;  /* 0x00002004070095a7 */ /* 0x000ea4000802007f */
[----:B--2---:R-:W-:Y:S05]  /*6090*/  @!P1 BRA `(.L_x_102) ;  /* 0xfffffffc00f09947 */ /* 0x004fea000383ffff */
[----:B------:R-:W-:Y:S05]  /*60a0*/  BRA `(.L_x_124) ;  /* 0xfffffff000147947 */ /* 0x000fea000383ffff */
.L_x_111:
[----:B------:R-:W-:Y:S01]  /*60b0*/  BSSY B0, `(.L_x_125) ;  /* 0x0000006000007945 */ /* 0x000fe20003800000 */
[----:B------:R-:W-:-:S07]  /*60c0*/  IMAD.MOV.U32 R15, RZ, RZ, -0x1 ;  /* 0xffffffffff0f7424 */ /* 0x000fce00078e00ff */
[----:B------:R-:W-:Y:S05]  /*60d0*/  WARPSYNC.COLLECTIVE R15, `(.L_x_126) ;  /* 0x000000000f0c7348 */ /* 0x000fea0003c00000 */
[----:B------:R-:W-:Y:S02]  /*60e0*/  ELECT P6, UR62, PT ;  /* 0x00000000003e782f */ /* 0x000fe400038c0000 */
[----:B------:R-:W-:Y:S01]  /*60f0*/  MOV R14, UR62 ;  /* 0x0000003e000e7c02 */ /* 0x000fe20008000f00 */
[----:B------:R-:W-:Y:S10]  /*6100*/  ENDCOLLECTIVE ;  /* 0x000000000000791b */ /* 0x000ff40003800000 */
.L_x_126:
[----:B------:R-:W-:Y:S05]  /*6110*/  BSYNC B0 ;  /* 0x0000000000007941 */ /* 0x000fea0003800000 */
.L_x_125:
[----:B------:R-:W-:Y:S05]  /*6120*/  BRA `(.L_x_127) ;  /* 0xfffffff800a07947 */ /* 0x000fea000383ffff */
.L_x_115:
[----:B0-----:R0:W1:Y:S02]  /*6130*/  SYNCS.PHASECHK.TRANS64.TRYWAIT P0, [R7+URZ], R2 ;  /* 0x00000002070075a7 */ /* 0x001064000800017f */
[----:B-1----:R-:W-:Y:S05]  /*6140*/  @!P0 NANOSLEEP.SYNCS 0x989680 ;  /* 0x009896800000895d */ /* 0x002fea0003900000 */
[----:B------:R-:W1:Y:S02]  /*6150*/  @!P0 SYNCS.PHASECHK.TRANS64 P0, [R7+URZ], R2 ;  /* 0x00000002070085a7 */ /* 0x000e64000800007f */
[----:B-1----:R-:W-:Y:S05]  /*6160*/  @!P0 BRA `(.L_x_115) ;  /* 0xfffffffc00f08947 */ /* 0x002fea000383ffff */
[----:B------:R-:W-:Y:S05]  /*6170*/  BRA `(.L_x_128) ;  /* 0xfffffff800e47947 */ /* 0x000fea000383ffff */
.L_x_116:
[----:B0-----:R0:W1:Y:S02]  /*6180*/  SYNCS.PHASECHK.TRANS64.TRYWAIT P0, [R9+URZ], R4 ;  /* 0x00000004090075a7 */ /* 0x001064000800017f */
[----:B-1----:R-:W-:Y:S05]  /*6190*/  @!P0 NANOSLEEP.SYNCS 0x989680 ;  /* 0x009896800000895d */ /* 0x002fea0003900000 */
[----:B------:R-:W1:Y:S02]  /*61a0*/  @!P0 SYNCS.PHASECHK.TRANS64 P0, [R9+URZ], R4 ;  /* 0x00000004090085a7 */ /* 0x000e64000800007f */
[----:B-1----:R-:W-:Y:S05]  /*61b0*/  @!P0 BRA `(.L_x_116) ;  /* 0xfffffffc00f08947 */ /* 0x002fea000383ffff */
[----:B------:R-:W-:Y:S05]  /*61c0*/  BRA `(.L_x_129) ;  /* 0xfffffff800f47947 */ /* 0x000fea000383ffff */
.L_x_117:
[----:B-1----:R1:W2:Y:S02]  /*61d0*/  SYNCS.PHASECHK.TRANS64.TRYWAIT P0, [R6+URZ], R5 ;  /* 0x00000005060075a7 */ /* 0x0022a4000800017f */
[----:B--2---:R-:W-:Y:S05]  /*61e0*/  @!P0 NANOSLEEP.SYNCS 0x989680 ;  /* 0x009896800000895d */ /* 0x004fea0003900000 */
[----:B------:R-:W2:Y:S02]  /*61f0*/  @!P0 SYNCS.PHASECHK.TRANS64 P0, [R6+URZ], R5 ;  /* 0x00000005060085a7 */ /* 0x000ea4000800007f */
[----:B--2---:R-:W-:Y:S05]  /*6200*/  @!P0 BRA `(.L_x_117) ;  /* 0xfffffffc00f08947 */ /* 0x004fea000383ffff */
[----:B------:R-:W-:Y:S05]  /*6210*/  BRA `(.L_x_130) ;  /* 0xfffffff800fc7947 */ /* 0x000fea000383ffff */
.L_x_131:
[----:B------:R-:W-:-:S00]  /*6220*/  BRA `(.L_x_131) ;  /* 0xfffffffc00fc7947 */ /* 0x000fc0000383ffff */
[----:B------:R-:W-:-:S00]  /*6230*/  NOP ;  /* 0x0000000000007918 */ /* 0x000fc00000000000 */
        /* <DEDUP_REMOVED lines=12> */
.L_x_132:


//--------------------- .nv.global.init           --------------------------
	.section	.nv.global.init,"aw",@progbits
.nv.global.init:
	.type		$str$22,@object
	.size		$str$22,($str$23 - $str$22)
$str$22:
        /*0000*/ 	.byte	0x6b, 0x5f, 0x74, 0x69, 0x6c, 0x65, 0x5f, 0x63, 0x6f, 0x75, 0x6e, 0x74, 0x20, 0x3e, 0x3d, 0x20
        /*0010*/ 	.byte	0x31, 0x00
	.type		$str$23,@object
	.size		$str$23,(__unnamed_1 - $str$23)
$str$23:
        /*0012*/ 	.byte	0x2f, 0x74, 0x6d, 0x70, 0x2f, 0x63, 0x75, 0x74, 0x6c, 0x61, 0x73, 0x73, 0x5f, 0x73, 0x77, 0x65
        /*0022*/ 	.byte	0x65, 0x70, 0x5f, 0x73, 0x72, 0x63, 0x2f, 0x69, 0x6e, 0x63, 0x6c, 0x75, 0x64, 0x65, 0x2f, 0x63
        /*0032*/ 	.byte	0x75, 0x74, 0x6c, 0x61, 0x73, 0x73, 0x2f, 0x67, 0x65, 0x6d, 0x6d, 0x2f, 0x63, 0x6f, 0x6c, 0x6c
        /*0042*/ 	.byte	0x65, 0x63, 0x74, 0x69, 0x76, 0x65, 0x2f, 0x73, 0x6d, 0x39, 0x30, 0x5f, 0x6d, 0x6d, 0x61, 0x5f
        /*0052*/ 	.byte	0x74, 0x6d, 0x61, 0x5f, 0x67, 0x6d, 0x6d, 0x61, 0x5f, 0x73, 0x73, 0x5f, 0x77, 0x61, 0x72, 0x70
        /*0062*/ 	.byte	0x73, 0x70, 0x65, 0x63, 0x69, 0x61, 0x6c, 0x69, 0x7a, 0x65, 0x64, 0x2e, 0x68, 0x70, 0x70, 0x00
	.type		__unnamed_1,@object
	.size		__unnamed_1,(.L_0 - __unnamed_1)
__unnamed_1:
        /*0072*/ 	.byte	0x76, 0x6f, 0x69, 0x64, 0x20, 0x63, 0x75, 0x74, 0x6c, 0x61, 0x73, 0x73, 0x3a, 0x3a, 0x67, 0x65
        /* <DEDUP_REMOVED lines=179> */
        /*0bb2*/ 	.byte	0x75, 0x74, 0x65, 0x3a, 0x3a, 0x69, 0x64, 0x65, 0x6e, 0x74, 0x69, 0x74, 0x79, 0x5d, 0x00
.L_0:


//--------------------- .nv.shared._ZN7cutlass13device_kernelINS_4gemm6kernel13GemmUniversalIN4cute5tupleIJiiiiEEENS1_10collective13CollectiveMmaINS1_34MainloopSm90TmaGmmaWarpSpecializedILi4ENS5_IJNS4_1CILi1EEESB_SB_EEENS1_32KernelTmaWarpSpecializedPingpongEEENS5_IJNSA_ILi64EEESF_NSA_ILi128EEEEEENS_10bfloat16_tENS5_IJlSB_lEEESI_SJ_NS4_8TiledMMAINS4_8MMA_AtomIJNS4_4SM904GMMA27MMA_64x64x16_F32BF16BF16_SSILNSN_5MajorE0ELSP_0ELNSN_7ScaleInE1ELSQ_1EEEEEENS4_6LayoutISC_NS5_IJNSA_ILi0EEESU_SU_EEEEENS5_IJNS4_10UnderscoreESX_SX_EEEEENS4_13SM90_TMA_LOADENS4_14ComposedLayoutINS4_7SwizzleILi3ELi4ELi3EEENS4_18smem_ptr_flag_bitsILi16EEENST_INS5_IJNSA_ILi8EEESF_EEENS5_IJSF_SB_EEEEEEEvNS4_8identityES10_S1A_vS1B_EENS_8epilogue10collective6detail29Sm90TmaWarpSpecializedAdapterINS1E_15DefaultEpilogueISI_SJ_SJ_NS1D_6thread17LinearCombinationISI_Li1EffLNS1I_9ScaleType4KindE0ELNS_15FloatRoundStyleE2ESI_EENS1_15EpilogueDefaultEEEEEvvEEEEvNT_6ParamsE --------------------------
	.section	.nv.shared._ZN7cutlass13device_kernelINS_4gemm6kernel13GemmUniversalIN4cute5tupleIJiiiiEEENS1_10collective13CollectiveMmaINS1_34MainloopSm90TmaGmmaWarpSpecializedILi4ENS5_IJNS4_1CILi1EEESB_SB_EEENS1_32KernelTmaWarpSpecializedPingpongEEENS5_IJNSA_ILi64EEESF_NSA_ILi128EEEEEENS_10bfloat16_tENS5_IJlSB_lEEESI_SJ_NS4_8TiledMMAINS4_8MMA_AtomIJNS4_4SM904GMMA27MMA_64x64x16_F32BF16BF16_SSILNSN_5MajorE0ELSP_0ELNSN_7ScaleInE1ELSQ_1EEEEEENS4_6LayoutISC_NS5_IJNSA_ILi0EEESU_SU_EEEEENS5_IJNS4_10UnderscoreESX_SX_EEEEENS4_13SM90_TMA_LOADENS4_14ComposedLayoutINS4_7SwizzleILi3ELi4ELi3EEENS4_18smem_ptr_flag_bitsILi16EEENST_INS5_IJNSA_ILi8EEESF_EEENS5_IJSF_SB_EEEEEEEvNS4_8identityES10_S1A_vS1B_EENS_8epilogue10collective6detail29Sm90TmaWarpSpecializedAdapterINS1E_15DefaultEpilogueISI_SJ_SJ_NS1D_6thread17LinearCombinationISI_Li1EffLNS1I_9ScaleType4KindE0ELNS_15FloatRoundStyleE2ESI_EENS1_15EpilogueDefaultEEEEEvvEEEEvNT_6ParamsE,"aw",@nobits
	.sectionflags	@""
	.align	16
	.zero		1024


//--------------------- .nv.shared.reserved.0     --------------------------
	.section	.nv.shared.reserved.0,"aw",@nobits
	.weak		__nv_reservedSMEM_offset_0_alias
	.size		__nv_reservedSMEM_offset_0_alias, 0, 0
	.other		__nv_reservedSMEM_offset_0_alias,@"STO_CUDA_RESERVED_SHARED STV_DEFAULT"
__nv_reservedSMEM_offset_0_alias:
	.zero		0


//--------------------- .nv.global                --------------------------
	.section	.nv.global,"aw",@nobits
.nv.global:
	.type		_ZN40_INTERNAL_19ec7b3c_4_k_cu_a0e7a4bc_241044cute1_E,@object
	.size		_ZN40_INTERNAL_19ec7b3c_4_k_cu_a0e7a4bc_241044cute1_E,(_ZN40_INTERNAL_19ec7b3c_4_k_cu_a0e7a4bc_241044cuda3std3__45__cpo6cbeginE - _ZN40_INTERNAL_19ec7b3c_4_k_cu_a0e7a4bc_241044cute1_E)
_ZN40_INTERNAL_19ec7b3c_4_k_cu_a0e7a4bc_241044cute1_E:
	.zero		1
	.type		_ZN40_INTERNAL_19ec7b3c_4_k_cu_a0e7a4bc_241044cuda3std3__45__cpo6cbeginE,@object
	.size		_ZN40_INTERNAL_19ec7b3c_4_k_cu_a0e7a4bc_241044cuda3std3__45__cpo6cbeginE,(_ZN40_INTERNAL_19ec7b3c_4_k_cu_a0e7a4bc_241044cuda3std3__48in_placeE - _ZN40_INTERNAL_19ec7b3c_4_k_cu_a0e7a4bc_241044cuda3std3__45__cpo6cbeginE)
_ZN40_INTERNAL_19ec7b3c_4_k_cu_a0e7a4bc_241044cuda3std3__45__cpo6cbeginE:
	.zero		1
	.type		_ZN40_INTERNAL_19ec7b3c_4_k_cu_a0e7a4bc_241044cuda3std3__48in_placeE,@object
	.size		_ZN40_INTERNAL_19ec7b3c_4_k_cu_a0e7a4bc_241044cuda3std3__48in_placeE,(_ZN40_INTERNAL_19ec7b3c_4_k_cu_a0e7a4bc_241044cuda3std6ranges3__45__cpo9iter_moveE - _ZN40_INTERNAL_19ec7b3c_4_k_cu_a0e7a4bc_241044cuda3std3__48in_placeE)
_ZN40_INTERNAL_19ec7b3c_4_k_cu_a0e7a4bc_241044cuda3std3__48in_placeE:
	.zero		1
	.type		_ZN40_INTERNAL_19ec7b3c_4_k_cu_a0e7a4bc_241044cuda3std6ranges3__45__cpo9iter_moveE,@object
	.size		_ZN40_INTERNAL_19ec7b3c_4_k_cu_a0e7a4bc_241044cuda3std6ranges3__45__cpo9iter_moveE,(_ZN40_INTERNAL_19ec7b3c_4_k_cu_a0e7a4bc_241044cuda3std3__45__cpo5beginE - _ZN40_INTERNAL_19ec7b3c_4_k_cu_a0e7a4bc_241044cuda3std6ranges3__45__cpo9iter_moveE)
_ZN40_INTERNAL_19ec7b3c_4_k_cu_a0e7a4bc_241044cuda3std6ranges3__45__cpo9iter_moveE:
	.zero		1
	.type		_ZN40_INTERNAL_19ec7b3c_4_k_cu_a0e7a4bc_241044cuda3std3__45__cpo5beginE,@object
	.size		_ZN40_INTERNAL_19ec7b3c_4_k_cu_a0e7a4bc_241044cuda3std3__45__cpo5beginE,(_ZN40_INTERNAL_19ec7b3c_4_k_cu_a0e7a4bc_241044cuda3std3__442_GLOBAL__N__19ec7b3c_4_k_cu_a0e7a4bc_241046ignoreE - _ZN40_INTERNAL_19ec7b3c_4_k_cu_a0e7a4bc_241044cuda3std3__45__cpo5beginE)
_ZN40_INTERNAL_19ec7b3c_4_k_cu_a0e7a4bc_241044cuda3std3__45__cpo5beginE:
	.zero		1
	.type		_ZN40_INTERNAL_19ec7b3c_4_k_cu_a0e7a4bc_241044cuda3std3__442_GLOBAL__N__19ec7b3c_4_k_cu_a0e7a4bc_241046ignoreE,@object
	.size		_ZN40_INTERNAL_19ec7b3c_4_k_cu_a0e7a4bc_241044cuda3std3__442_GLOBAL__N__19ec7b3c_4_k_cu_a0e7a4bc_241046ignoreE,(_ZN40_INTERNAL_19ec7b3c_4_k_cu_a0e7a4bc_241044cute7productE - _ZN40_INTERNAL_19ec7b3c_4_k_cu_a0e7a4bc_241044cuda3std3__442_GLOBAL__N__19ec7b3c_4_k_cu_a0e7a4bc_241046ignoreE)
_ZN40_INTERNAL_19ec7b3c_4_k_cu_a0e7a4bc_241044cuda3std3__442_GLOBAL__N__19ec7b3c_4_k_cu_a0e7a4bc_241046ignoreE:
	.zero		1
	.type		_ZN40_INTERNAL_19ec7b3c_4_k_cu_a0e7a4bc_241044cute7productE,@object
	.size		_ZN40_INTERNAL_19ec7b3c_4_k_cu_a0e7a4bc_241044cute7productE,(_ZN40_INTERNAL_19ec7b3c_4_k_cu_a0e7a4bc_241044cuda3std3__45__cpo3endE - _ZN40_INTERNAL_19ec7b3c_4_k_cu_a0e7a4bc_241044cute7productE)
_ZN40_INTERNAL_19ec7b3c_4_k_cu_a0e7a4bc_241044cute7productE:
	.zero		1
	.type		_ZN40_INTERNAL_19ec7b3c_4_k_cu_a0e7a4bc_241044cuda3std3__45__cpo3endE,@object
	.size		_ZN40_INTERNAL_19ec7b3c_4_k_cu_a0e7a4bc_241044cuda3std3__45__cpo3endE,(_ZN40_INTERNAL_19ec7b3c_4_k_cu_a0e7a4bc_241044cuda3std3__419piecewise_constructE - _ZN40_INTERNAL_19ec7b3c_4_k_cu_a0e7a4bc_241044cuda3std3__45__cpo3endE)
_ZN40_INTERNAL_19ec7b3c_4_k_cu_a0e7a4bc_241044cuda3std3__45__cpo3endE:
	.zero		1
	.type		_ZN40_INTERNAL_19ec7b3c_4_k_cu_a0e7a4bc_241044cuda3std3__419piecewise_constructE,@object
	.size		_ZN40_INTERNAL_19ec7b3c_4_k_cu_a0e7a4bc_241044cuda3std3__419piecewise_constructE,(_ZN40_INTERNAL_19ec7b3c_4_k_cu_a0e7a4bc_241044cuda3std3__45__cpo4cendE - _ZN40_INTERNAL_19ec7b3c_4_k_cu_a0e7a4bc_241044cuda3std3__419piecewise_constructE)
_ZN40_INTERNAL_19ec7b3c_4_k_cu_a0e7a4bc_241044cuda3std3__419piecewise_constructE:
	.zero		1
	.type		_ZN40_INTERNAL_19ec7b3c_4_k_cu_a0e7a4bc_241044cuda3std3__45__cpo4cendE,@object
	.size		_ZN40_INTERNAL_19ec7b3c_4_k_cu_a0e7a4bc_241044cuda3std3__45__cpo4cendE,(_ZN40_INTERNAL_19ec7b3c_4_k_cu_a0e7a4bc_241044cuda3std6ranges3__45__cpo4swapE - _ZN40_INTERNAL_19ec7b3c_4_k_cu_a0e7a4bc_241044cuda3std3__45__cpo4cendE)
_ZN40_INTERNAL_19ec7b3c_4_k_cu_a0e7a4bc_241044cuda3std3__45__cpo4cendE:
	.zero		1
	.type		_ZN40_INTERNAL_19ec7b3c_4_k_cu_a0e7a4bc_241044cuda3std6ranges3__45__cpo4swapE,@object
	.size		_ZN40_INTERNAL_19ec7b3c_4_k_cu_a0e7a4bc_241044cuda3std6ranges3__45__cpo4swapE,(.L_8 - _ZN40_INTERNAL_19ec7b3c_4_k_cu_a0e7a4bc_241044cuda3std6ranges3__45__cpo4swapE)
_ZN40_INTERNAL_19ec7b3c_4_k_cu_a0e7a4bc_241044cuda3std6ranges3__45__cpo4swapE:
	.zero		1
.L_8:


//--------------------- .nv.constant0._ZN7cutlass13device_kernelINS_4gemm6kernel13GemmUniversalIN4cute5tupleIJiiiiEEENS1_10collective13CollectiveMmaINS1_34MainloopSm90TmaGmmaWarpSpecializedILi4ENS5_IJNS4_1CILi1EEESB_SB_EEENS1_32KernelTmaWarpSpecializedPingpongEEENS5_IJNSA_ILi64EEESF_NSA_ILi128EEEEEENS_10bfloat16_tENS5_IJlSB_lEEESI_SJ_NS4_8TiledMMAINS4_8MMA_AtomIJNS4_4SM904GMMA27MMA_64x64x16_F32BF16BF16_SSILNSN_5MajorE0ELSP_0ELNSN_7ScaleInE1ELSQ_1EEEEEENS4_6LayoutISC_NS5_IJNSA_ILi0EEESU_SU_EEEEENS5_IJNS4_10UnderscoreESX_SX_EEEEENS4_13SM90_TMA_LOADENS4_14ComposedLayoutINS4_7SwizzleILi3ELi4ELi3EEENS4_18smem_ptr_flag_bitsILi16EEENST_INS5_IJNSA_ILi8EEESF_EEENS5_IJSF_SB_EEEEEEEvNS4_8identityES10_S1A_vS1B_EENS_8epilogue10collective6detail29Sm90TmaWarpSpecializedAdapterINS1E_15DefaultEpilogueISI_SJ_SJ_NS1D_6thread17LinearCombinationISI_Li1EffLNS1I_9ScaleType4KindE0ELNS_15FloatRoundStyleE2ESI_EENS1_15EpilogueDefaultEEEEEvvEEEEvNT_6ParamsE --------------------------
	.section	.nv.constant0._ZN7cutlass13device_kernelINS_4gemm6kernel13GemmUniversalIN4cute5tupleIJiiiiEEENS1_10collective13CollectiveMmaINS1_34MainloopSm90TmaGmmaWarpSpecializedILi4ENS5_IJNS4_1CILi1EEESB_SB_EEENS1_32KernelTmaWarpSpecializedPingpongEEENS5_IJNSA_ILi64EEESF_NSA_ILi128EEEEEENS_10bfloat16_tENS5_IJlSB_lEEESI_SJ_NS4_8TiledMMAINS4_8MMA_AtomIJNS4_4SM904GMMA27MMA_64x64x16_F32BF16BF16_SSILNSN_5MajorE0ELSP_0ELNSN_7ScaleInE1ELSQ_1EEEEEENS4_6LayoutISC_NS5_IJNSA_ILi0EEESU_SU_EEEEENS5_IJNS4_10UnderscoreESX_SX_EEEEENS4_13SM90_TMA_LOADENS4_14ComposedLayoutINS4_7SwizzleILi3ELi4ELi3EEENS4_18smem_ptr_flag_bitsILi16EEENST_INS5_IJNSA_ILi8EEESF_EEENS5_IJSF_SB_EEEEEEEvNS4_8identityES10_S1A_vS1B_EENS_8epilogue10collective6detail29Sm90TmaWarpSpecializedAdapterINS1E_15DefaultEpilogueISI_SJ_SJ_NS1D_6thread17LinearCombinationISI_Li1EffLNS1I_9ScaleType4KindE0ELNS_15FloatRoundStyleE2ESI_EENS1_15EpilogueDefaultEEEEEvvEEEEvNT_6ParamsE,"a",@progbits
	.sectionflags	@""
	.align	4
.nv.constant0._ZN7cutlass13device_kernelINS_4gemm6kernel13GemmUniversalIN4cute5tupleIJiiiiEEENS1_10collective13CollectiveMmaINS1_34MainloopSm90TmaGmmaWarpSpecializedILi4ENS5_IJNS4_1CILi1EEESB_SB_EEENS1_32KernelTmaWarpSpecializedPingpongEEENS5_IJNSA_ILi64EEESF_NSA_ILi128EEEEEENS_10bfloat16_tENS5_IJlSB_lEEESI_SJ_NS4_8TiledMMAINS4_8MMA_AtomIJNS4_4SM904GMMA27MMA_64x64x16_F32BF16BF16_SSILNSN_5MajorE0ELSP_0ELNSN_7ScaleInE1ELSQ_1EEEEEENS4_6LayoutISC_NS5_IJNSA_ILi0EEESU_SU_EEEEENS5_IJNS4_10UnderscoreESX_SX_EEEEENS4_13SM90_TMA_LOADENS4_14ComposedLayoutINS4_7SwizzleILi3ELi4ELi3EEENS4_18smem_ptr_flag_bitsILi16EEENST_INS5_IJNSA_ILi8EEESF_EEENS5_IJSF_SB_EEEEEEEvNS4_8identityES10_S1A_vS1B_EENS_8epilogue10collective6detail29Sm90TmaWarpSpecializedAdapterINS1E_15DefaultEpilogueISI_SJ_SJ_NS1D_6thread17LinearCombinationISI_Li1EffLNS1I_9ScaleType4KindE0ELNS_15FloatRoundStyleE2ESI_EENS1_15EpilogueDefaultEEEEEvvEEEEvNT_6ParamsE:
	.zero		1664


//--------------------- SYMBOLS --------------------------

	.type		.nv.reservedSmem.offset0,@object
	.size		.nv.reservedSmem.offset0,0x4
	.type		__assertfail,@function
